// auto-generated by cutlass_sweep.epilogue — config: {"arch": "sm_90", "cluster_m": 1, "cluster_n": 1, "dtype": "e4m3", "fusion": "gelu", "tile_k": 64, "tile_m": 128, "tile_n": 64}
#include "cutlass/cutlass.h"
#include "cutlass/gemm/collective/collective_builder.hpp"
#include "cutlass/gemm/device/gemm_universal_adapter.h"
#include "cutlass/gemm/kernel/gemm_universal.hpp"
#include "cutlass/epilogue/collective/collective_builder.hpp"
#include "cutlass/epilogue/fusion/operations.hpp"
#include "cutlass/epilogue/thread/activation.h"

using Elem = cutlass::float_e4m3_t;
using Acc  = float;
using TileShape    = cute::Shape<cute::_128, cute::_64, cute::_64>;
using ClusterShape = cute::Shape<cute::_1, cute::_1, cute::_1>;
using FusionOp     = cutlass::epilogue::fusion::LinCombEltAct<cutlass::epilogue::thread::GELU, Elem, Acc>;

using CollectiveEpilogue = typename cutlass::epilogue::collective::CollectiveBuilder<
    cutlass::arch::Sm90, cutlass::arch::OpClassTensorOp,
    TileShape, ClusterShape,
    cutlass::epilogue::collective::EpilogueTileAuto,
    Acc, Acc,
    Elem, cutlass::layout::RowMajor, 128 / cutlass::sizeof_bits<Elem>::value,
    Elem, cutlass::layout::RowMajor, 128 / cutlass::sizeof_bits<Elem>::value,
    cutlass::epilogue::TmaWarpSpecializedCooperative,
    FusionOp
  >::CollectiveOp;

using CollectiveMainloop = typename cutlass::gemm::collective::CollectiveBuilder<
    cutlass::arch::Sm90, cutlass::arch::OpClassTensorOp,
    Elem, cutlass::layout::RowMajor, 128 / cutlass::sizeof_bits<Elem>::value,
    Elem, cutlass::layout::ColumnMajor, 128 / cutlass::sizeof_bits<Elem>::value,
    Acc,
    TileShape, ClusterShape,
    cutlass::gemm::collective::StageCountAutoCarveout<
        static_cast<int>(sizeof(typename CollectiveEpilogue::SharedStorage))>,
    cutlass::gemm::KernelTmaWarpSpecializedCooperative
  >::CollectiveOp;

using GemmKernel = cutlass::gemm::kernel::GemmUniversal<
    cute::Shape<int,int,int,int>, CollectiveMainloop, CollectiveEpilogue>;
using Gemm = cutlass::gemm::device::GemmUniversalAdapter<GemmKernel>;

auto* _anchor = &cutlass::device_kernel<GemmKernel>;


// ===== COMPILED SASS (sm_90a) =====

	.target	sm_90a

	.elftype	@"ET_EXEC"


//--------------------- .note.nv.tkinfo           --------------------------
	.section	.note.nv.tkinfo,"",@"SHT_NOTE"
	.sectionflags	@"SHF_NOTE_NV_TKINFO"
	.tkinfo
        /*0018*/ 	.word	0x00000002
        /*0030*/ 	.string	""
        /*0030*/ 	.string	"ptxas"
        /*0030*/ 	.string	"Cuda compilation tools, release 13.0, V13.0.88"
        /*0030*/ 	.string	"Build cuda_13.0.r13.0/compiler.36424714_0"
        /*0030*/ 	.string	"-arch sm_90a -m 64 "



//--------------------- .note.nv.cuinfo           --------------------------
	.section	.note.nv.cuinfo,"",@"SHT_NOTE"
	.sectionflags	@"SHF_NOTE_NV_CUINFO"
        /*0018*/ 	.short	0x0002
        /*001a*/ 	.short	0x005a
        /*001c*/ 	.short	0x0082
	.zero		2


//--------------------- .nv.info                  --------------------------
	.section	.nv.info,"",@"SHT_CUDA_INFO"
	.align	4


	//----- nvinfo : EIATTR_REGCOUNT
	.align		4
        /*0000*/ 	.byte	0x04, 0x2f
        /*0002*/ 	.short	(.L_15 - .L_14)
	.align		4
.L_14:
        /*0004*/ 	.word	index@(_ZN7cutlass13device_kernelINS_4gemm6kernel13GemmUniversalIN4cute5tupleIJiiiiEEENS1_10collective13CollectiveMmaINS1_37MainloopSm90TmaGmmaWarpSpecializedFP8ILi17ENS5_IJNS4_1CILi1EEESB_SB_EEENS1_35KernelTmaWarpSpecializedCooperativeEEENS5_IJNSA_ILi128EEENSA_ILi64EEESG_EEENS_12float_e4m3_tENS5_IJlSB_lEEESI_SJ_NS4_8TiledMMAINS4_8MMA_AtomIJNS4_4SM904GMMA30MMA_64x64x32_F32E4M3E4M3_SS_TNILNSN_7ScaleInE1ELSP_1EEEEEENS4_6LayoutINS5_IJNSA_ILi2EEESB_SB_EEENS5_IJSB_NSA_ILi0EEESV_EEEEENS5_IJNS4_10UnderscoreESY_SY_EEEEENS4_13SM90_TMA_LOADENS4_14ComposedLayoutINS4_7SwizzleILi2ELi4ELi3EEENS4_18smem_ptr_flag_bitsILi8EEENSS_INS5_IJNSA_ILi8EEESG_EEENS5_IJSG_SB_EEEEEEEvNS4_8identityES11_S1B_vS1C_EENS_8epilogue10collective18CollectiveEpilogueINS1E_22Sm90TmaWarpSpecializedILi2ELi2ELi16ELb0ELb0EEEJSH_NS5_IJSF_NSA_ILi32EEEEEESI_SJ_SI_SJ_NS1E_6fusion15FusionCallbacksIS1I_NS1L_13LinCombEltActINS1E_6thread4GELUESI_fSI_fLNS_15FloatRoundStyleE2EEESH_S1K_JEEES11_NS12_INS13_ILi1ELi4ELi3EEES16_NSS_INS5_IJS17_S1J_EEENS5_IJS1J_SB_EEEEEEENS4_39AutoVectorizingCopyWithAssumedAlignmentILi128EEENS4_14SM90_TMA_STOREES1X_S1Z_NS4_9Copy_AtomIJNS4_17SM90_U32x4_STSM_NENS_6half_tEEEEvEEEvvEEEEvNT_6ParamsE)
        /*0008*/ 	.word	0x000000a8


	//----- nvinfo : EIATTR_FRAME_SIZE
	.align		4
.L_15:
        /*000c*/ 	.byte	0x04, 0x11
        /*000e*/ 	.short	(.L_17 - .L_16)
	.align		4
.L_16:
        /*0010*/ 	.word	index@(_ZN7cutlass13device_kernelINS_4gemm6kernel13GemmUniversalIN4cute5tupleIJiiiiEEENS1_10collective13CollectiveMmaINS1_37MainloopSm90TmaGmmaWarpSpecializedFP8ILi17ENS5_IJNS4_1CILi1EEESB_SB_EEENS1_35KernelTmaWarpSpecializedCooperativeEEENS5_IJNSA_ILi128EEENSA_ILi64EEESG_EEENS_12float_e4m3_tENS5_IJlSB_lEEESI_SJ_NS4_8TiledMMAINS4_8MMA_AtomIJNS4_4SM904GMMA30MMA_64x64x32_F32E4M3E4M3_SS_TNILNSN_7ScaleInE1ELSP_1EEEEEENS4_6LayoutINS5_IJNSA_ILi2EEESB_SB_EEENS5_IJSB_NSA_ILi0EEESV_EEEEENS5_IJNS4_10UnderscoreESY_SY_EEEEENS4_13SM90_TMA_LOADENS4_14ComposedLayoutINS4_7SwizzleILi2ELi4ELi3EEENS4_18smem_ptr_flag_bitsILi8EEENSS_INS5_IJNSA_ILi8EEESG_EEENS5_IJSG_SB_EEEEEEEvNS4_8identityES11_S1B_vS1C_EENS_8epilogue10collective18CollectiveEpilogueINS1E_22Sm90TmaWarpSpecializedILi2ELi2ELi16ELb0ELb0EEEJSH_NS5_IJSF_NSA_ILi32EEEEEESI_SJ_SI_SJ_NS1E_6fusion15FusionCallbacksIS1I_NS1L_13LinCombEltActINS1E_6thread4GELUESI_fSI_fLNS_15FloatRoundStyleE2EEESH_S1K_JEEES11_NS12_INS13_ILi1ELi4ELi3EEES16_NSS_INS5_IJS17_S1J_EEENS5_IJS1J_SB_EEEEEEENS4_39AutoVectorizingCopyWithAssumedAlignmentILi128EEENS4_14SM90_TMA_STOREES1X_S1Z_NS4_9Copy_AtomIJNS4_17SM90_U32x4_STSM_NENS_6half_tEEEEvEEEvvEEEEvNT_6ParamsE)
        /*0014*/ 	.word	0x00000000


	//----- nvinfo : EIATTR_MIN_STACK_SIZE
	.align		4
.L_17:
        /*0018*/ 	.byte	0x04, 0x12
        /*001a*/ 	.short	(.L_19 - .L_18)
	.align		4
.L_18:
        /*001c*/ 	.word	index@(_ZN7cutlass13device_kernelINS_4gemm6kernel13GemmUniversalIN4cute5tupleIJiiiiEEENS1_10collective13CollectiveMmaINS1_37MainloopSm90TmaGmmaWarpSpecializedFP8ILi17ENS5_IJNS4_1CILi1EEESB_SB_EEENS1_35KernelTmaWarpSpecializedCooperativeEEENS5_IJNSA_ILi128EEENSA_ILi64EEESG_EEENS_12float_e4m3_tENS5_IJlSB_lEEESI_SJ_NS4_8TiledMMAINS4_8MMA_AtomIJNS4_4SM904GMMA30MMA_64x64x32_F32E4M3E4M3_SS_TNILNSN_7ScaleInE1ELSP_1EEEEEENS4_6LayoutINS5_IJNSA_ILi2EEESB_SB_EEENS5_IJSB_NSA_ILi0EEESV_EEEEENS5_IJNS4_10UnderscoreESY_SY_EEEEENS4_13SM90_TMA_LOADENS4_14ComposedLayoutINS4_7SwizzleILi2ELi4ELi3EEENS4_18smem_ptr_flag_bitsILi8EEENSS_INS5_IJNSA_ILi8EEESG_EEENS5_IJSG_SB_EEEEEEEvNS4_8identityES11_S1B_vS1C_EENS_8epilogue10collective18CollectiveEpilogueINS1E_22Sm90TmaWarpSpecializedILi2ELi2ELi16ELb0ELb0EEEJSH_NS5_IJSF_NSA_ILi32EEEEEESI_SJ_SI_SJ_NS1E_6fusion15FusionCallbacksIS1I_NS1L_13LinCombEltActINS1E_6thread4GELUESI_fSI_fLNS_15FloatRoundStyleE2EEESH_S1K_JEEES11_NS12_INS13_ILi1ELi4ELi3EEES16_NSS_INS5_IJS17_S1J_EEENS5_IJS1J_SB_EEEEEEENS4_39AutoVectorizingCopyWithAssumedAlignmentILi128EEENS4_14SM90_TMA_STOREES1X_S1Z_NS4_9Copy_AtomIJNS4_17SM90_U32x4_STSM_NENS_6half_tEEEEvEEEvvEEEEvNT_6ParamsE)
        /*0020*/ 	.word	0x00000000
.L_19:


//--------------------- .nv.compat                --------------------------
	.section	.nv.compat,"",@"SHT_CUDA_COMPAT_INFO"
	.align	4
        /*0000*/ 	.byte	0x02, 0x09, 0x01, 0x00, 0x02, 0x02, 0x04, 0x00, 0x02, 0x05, 0x05, 0x00, 0x03, 0x07, 0x01, 0x01
        /*0010*/ 	.byte	0x02, 0x03, 0x01, 0x00, 0x02, 0x06, 0x01, 0x00, 0x04, 0x0b, 0x08, 0x00, 0x00, 0x00, 0x00, 0x00
        /*0020*/ 	.byte	0x00, 0x00, 0x00, 0x00


//--------------------- .nv.info._ZN7cutlass13device_kernelINS_4gemm6kernel13GemmUniversalIN4cute5tupleIJiiiiEEENS1_10collective13CollectiveMmaINS1_37MainloopSm90TmaGmmaWarpSpecializedFP8ILi17ENS5_IJNS4_1CILi1EEESB_SB_EEENS1_35KernelTmaWarpSpecializedCooperativeEEENS5_IJNSA_ILi128EEENSA_ILi64EEESG_EEENS_12float_e4m3_tENS5_IJlSB_lEEESI_SJ_NS4_8TiledMMAINS4_8MMA_AtomIJNS4_4SM904GMMA30MMA_64x64x32_F32E4M3E4M3_SS_TNILNSN_7ScaleInE1ELSP_1EEEEEENS4_6LayoutINS5_IJNSA_ILi2EEESB_SB_EEENS5_IJSB_NSA_ILi0EEESV_EEEEENS5_IJNS4_10UnderscoreESY_SY_EEEEENS4_13SM90_TMA_LOADENS4_14ComposedLayoutINS4_7SwizzleILi2ELi4ELi3EEENS4_18smem_ptr_flag_bitsILi8EEENSS_INS5_IJNSA_ILi8EEESG_EEENS5_IJSG_SB_EEEEEEEvNS4_8identityES11_S1B_vS1C_EENS_8epilogue10collective18CollectiveEpilogueINS1E_22Sm90TmaWarpSpecializedILi2ELi2ELi16ELb0ELb0EEEJSH_NS5_IJSF_NSA_ILi32EEEEEESI_SJ_SI_SJ_NS1E_6fusion15FusionCallbacksIS1I_NS1L_13LinCombEltActINS1E_6thread4GELUESI_fSI_fLNS_15FloatRoundStyleE2EEESH_S1K_JEEES11_NS12_INS13_ILi1ELi4ELi3EEES16_NSS_INS5_IJS17_S1J_EEENS5_IJS1J_SB_EEEEEEENS4_39AutoVectorizingCopyWithAssumedAlignmentILi128EEENS4_14SM90_TMA_STOREES1X_S1Z_NS4_9Copy_AtomIJNS4_17SM90_U32x4_STSM_NENS_6half_tEEEEvEEEvvEEEEvNT_6ParamsE --------------------------
	.section	.nv.info._ZN7cutlass13device_kernelINS_4gemm6kernel13GemmUniversalIN4cute5tupleIJiiiiEEENS1_10collective13CollectiveMmaINS1_37MainloopSm90TmaGmmaWarpSpecializedFP8ILi17ENS5_IJNS4_1CILi1EEESB_SB_EEENS1_35KernelTmaWarpSpecializedCooperativeEEENS5_IJNSA_ILi128EEENSA_ILi64EEESG_EEENS_12float_e4m3_tENS5_IJlSB_lEEESI_SJ_NS4_8TiledMMAINS4_8MMA_AtomIJNS4_4SM904GMMA30MMA_64x64x32_F32E4M3E4M3_SS_TNILNSN_7ScaleInE1ELSP_1EEEEEENS4_6LayoutINS5_IJNSA_ILi2EEESB_SB_EEENS5_IJSB_NSA_ILi0EEESV_EEEEENS5_IJNS4_10UnderscoreESY_SY_EEEEENS4_13SM90_TMA_LOADENS4_14ComposedLayoutINS4_7SwizzleILi2ELi4ELi3EEENS4_18smem_ptr_flag_bitsILi8EEENSS_INS5_IJNSA_ILi8EEESG_EEENS5_IJSG_SB_EEEEEEEvNS4_8identityES11_S1B_vS1C_EENS_8epilogue10collective18CollectiveEpilogueINS1E_22Sm90TmaWarpSpecializedILi2ELi2ELi16ELb0ELb0EEEJSH_NS5_IJSF_NSA_ILi32EEEEEESI_SJ_SI_SJ_NS1E_6fusion15FusionCallbacksIS1I_NS1L_13LinCombEltActINS1E_6thread4GELUESI_fSI_fLNS_15FloatRoundStyleE2EEESH_S1K_JEEES11_NS12_INS13_ILi1ELi4ELi3EEES16_NSS_INS5_IJS17_S1J_EEENS5_IJS1J_SB_EEEEEEENS4_39AutoVectorizingCopyWithAssumedAlignmentILi128EEENS4_14SM90_TMA_STOREES1X_S1Z_NS4_9Copy_AtomIJNS4_17SM90_U32x4_STSM_NENS_6half_tEEEEvEEEvvEEEEvNT_6ParamsE,"",@"SHT_CUDA_INFO"
	.sectionflags	@""
	.align	4


	//----- nvinfo : EIATTR_CUDA_API_VERSION
	.align		4
        /*0000*/ 	.byte	0x04, 0x37
        /*0002*/ 	.short	(.L_21 - .L_20)
.L_20:
        /*0004*/ 	.word	0x00000082


	//----- nvinfo : EIATTR_KPARAM_INFO
	.align		4
.L_21:
        /*0008*/ 	.byte	0x04, 0x17
        /*000a*/ 	.short	(.L_23 - .L_22)
.L_22:
        /*000c*/ 	.word	0x00000000
        /*0010*/ 	.short	0x0000
        /*0012*/ 	.short	0x0070
        /*0014*/ 	.byte	0x00, 0xf0, 0x01, 0x1c


	//----- nvinfo : EIATTR_SPARSE_MMA_MASK
	.align		4
.L_23:
        /*0018*/ 	.byte	0x03, 0x50
        /*001a*/ 	.short	0x0000


	//----- nvinfo : EIATTR_MAXREG_COUNT
	.align		4
        /*001c*/ 	.byte	0x03, 0x1b
        /*001e*/ 	.short	0x00a8


	//----- nvinfo : EIATTR_NUM_BARRIERS
	.align		4
        /*0020*/ 	.byte	0x02, 0x4c
        /*0022*/ 	.byte	0x02
	.zero		1


	//----- nvinfo : EIATTR_EXTERNS
	.align		4
        /*0024*/ 	.byte	0x04, 0x0f
        /*0026*/ 	.short	(.L_25 - .L_24)


	//   ....[0]....
	.align		4
.L_24:
        /*0028*/ 	.word	index@(__assertfail)


	//----- nvinfo : EIATTR_MERCURY_ISA_VERSION
	.align		4
.L_25:
        /*002c*/ 	.byte	0x03, 0x5f
        /*002e*/ 	.short	0x0101


	//----- nvinfo : EIATTR_INT_WARP_WIDE_INSTR_OFFSETS
	.align		4
        /*0030*/ 	.byte	0x04, 0x31
        /*0032*/ 	.short	(.L_27 - .L_26)


	//   ....[0]....
.L_26:
        /*0034*/ 	.word	0x00000a40


	//   ....[1]....
        /*0038*/ 	.word	0x00000a50


	//   ....[2]....
        /*003c*/ 	.word	0x00000ad0


	//----- nvinfo : EIATTR_COOP_GROUP_MASK_REGIDS
	.align		4
.L_27:
        /*0040*/ 	.byte	0x04, 0x29
        /*0042*/ 	.short	(.L_29 - .L_28)


	//   ....[0]....
.L_28:
        /*0044*/ 	.word	0xffffffff


	//   ....[1]....
        /*0048*/ 	.word	0xffffffff


	//   ....[2]....
        /*004c*/ 	.word	0xffffffff


	//   ....[3]....
        /*0050*/ 	.word	0xffffffff


	//   ....[4]....
        /*0054*/ 	.word	0xffffffff


	//   ....[5]....
        /*0058*/ 	.word	0xffffffff


	//----- nvinfo : EIATTR_COOP_GROUP_INSTR_OFFSETS
	.align		4
.L_29:
        /*005c*/ 	.byte	0x04, 0x28
        /*005e*/ 	.short	(.L_31 - .L_30)


	//   ....[0]....
.L_30:
        /*0060*/ 	.word	0x00000070


	//   ....[1]....
        /*0064*/ 	.word	0x00000080


	//   ....[2]....
        /*0068*/ 	.word	0x00000440


	//   ....[3]....
        /*006c*/ 	.word	0x000007a0


	//   ....[4]....
        /*0070*/ 	.word	0x00000910


	//   ....[5]....
        /*0074*/ 	.word	0x000016c0


	//----- nvinfo : EIATTR_REG_RECONFIG
	.align		4
.L_31:
        /*0078*/ 	.byte	0x01, 0x54
	.zero		2


	//----- nvinfo : EIATTR_SYSCALL_OFFSETS
	.align		4
        /*007c*/ 	.byte	0x04, 0x46
        /*007e*/ 	.short	(.L_33 - .L_32)


	//   ....[0]....
.L_32:
        /*0080*/ 	.word	0x00002b20


	//   ....[1]....
        /*0084*/ 	.word	0x00002c60


	//----- nvinfo : EIATTR_MBARRIER_INSTR_OFFSETS
	.align		4
.L_33:
        /*0088*/ 	.byte	0x04, 0x39
        /*008a*/ 	.short	(.L_35 - .L_34)


	//   ....[0]....
.L_34:
        /*008c*/ 	.word	0x00000560
        /*0090*/ 	.word	0x000000ff
        /*0094*/ 	.word	0x00000000
        /*0098*/ 	.short	0x0100
        /*009a*/ 	.byte	0x08
	.zero		1


	//   ....[1]....
        /*009c*/ 	.word	0x00000570
        /*00a0*/ 	.word	0x000000ff
        /*00a4*/ 	.word	0x00000088
        /*00a8*/ 	.short	0x0100
        /*00aa*/ 	.byte	0x08
	.zero		1


	//   ....[2]....
        /*00ac*/ 	.word	0x00000580
        /*00b0*/ 	.word	0x000000ff
        /*00b4*/ 	.word	0x00000008
        /*00b8*/ 	.short	0x0100
        /*00ba*/ 	.byte	0x08
	.zero		1


	//   ....[3]....
        /*00bc*/ 	.word	0x00000590
        /*00c0*/ 	.word	0x000000ff
        /*00c4*/ 	.word	0x00000090
        /*00c8*/ 	.short	0x0100
        /*00ca*/ 	.byte	0x08
	.zero		1


	//   ....[4]....
        /*00cc*/ 	.word	0x000005a0
        /*00d0*/ 	.word	0x000000ff
        /*00d4*/ 	.word	0x00000010
        /*00d8*/ 	.short	0x0100
        /*00da*/ 	.byte	0x08
	.zero		1


	//   ....[5]....
        /*00dc*/ 	.word	0x000005b0
        /*00e0*/ 	.word	0x000000ff
        /*00e4*/ 	.word	0x00000098
        /*00e8*/ 	.short	0x0100
        /*00ea*/ 	.byte	0x08
	.zero		1


	//   ....[6]....
        /*00ec*/ 	.word	0x000005c0
        /*00f0*/ 	.word	0x000000ff
        /*00f4*/ 	.word	0x00000018
        /*00f8*/ 	.short	0x0100
        /*00fa*/ 	.byte	0x08
	.zero		1


	//   ....[7]....
        /*00fc*/ 	.word	0x000005d0
        /*0100*/ 	.word	0x000000ff
        /*0104*/ 	.word	0x000000a0
        /*0108*/ 	.short	0x0100
        /*010a*/ 	.byte	0x08
	.zero		1


	//   ....[8]....
        /*010c*/ 	.word	0x000005e0
        /*0110*/ 	.word	0x000000ff
        /*0114*/ 	.word	0x00000020
        /*0118*/ 	.short	0x0100
        /*011a*/ 	.byte	0x08
	.zero		1


	//   ....[9]....
        /*011c*/ 	.word	0x000005f0
        /*0120*/ 	.word	0x000000ff
        /*0124*/ 	.word	0x000000a8
        /*0128*/ 	.short	0x0100
        /*012a*/ 	.byte	0x08
	.zero		1


	//   ....[10]....
        /*012c*/ 	.word	0x00000600
        /*0130*/ 	.word	0x000000ff
        /*0134*/ 	.word	0x00000028
        /*0138*/ 	.short	0x0100
        /*013a*/ 	.byte	0x08
	.zero		1


	//   ....[11]....
        /*013c*/ 	.word	0x00000610
        /*0140*/ 	.word	0x000000ff
        /*0144*/ 	.word	0x000000b0
        /*0148*/ 	.short	0x0100
        /*014a*/ 	.byte	0x08
	.zero		1


	//   ....[12]....
        /*014c*/ 	.word	0x00000620
        /*0150*/ 	.word	0x000000ff
        /*0154*/ 	.word	0x00000030
        /*0158*/ 	.short	0x0100
        /*015a*/ 	.byte	0x08
	.zero		1


	//   ....[13]....
        /*015c*/ 	.word	0x00000630
        /*0160*/ 	.word	0x000000ff
        /*0164*/ 	.word	0x000000b8
        /*0168*/ 	.short	0x0100
        /*016a*/ 	.byte	0x08
	.zero		1


	//   ....[14]....
        /*016c*/ 	.word	0x00000640
        /*0170*/ 	.word	0x000000ff
        /*0174*/ 	.word	0x00000038
        /*0178*/ 	.short	0x0100
        /*017a*/ 	.byte	0x08
	.zero		1


	//   ....[15]....
        /*017c*/ 	.word	0x00000650
        /*0180*/ 	.word	0x000000ff
        /*0184*/ 	.word	0x000000c0
        /*0188*/ 	.short	0x0100
        /*018a*/ 	.byte	0x08
	.zero		1


	//   ....[16]....
        /*018c*/ 	.word	0x00000660
        /*0190*/ 	.word	0x000000ff
        /*0194*/ 	.word	0x00000040
        /*0198*/ 	.short	0x0100
        /*019a*/ 	.byte	0x08
	.zero		1


	//   ....[17]....
        /*019c*/ 	.word	0x00000670
        /*01a0*/ 	.word	0x000000ff
        /*01a4*/ 	.word	0x000000c8
        /*01a8*/ 	.short	0x0100
        /*01aa*/ 	.byte	0x08
	.zero		1


	//   ....[18]....
        /*01ac*/ 	.word	0x00000680
        /*01b0*/ 	.word	0x000000ff
        /*01b4*/ 	.word	0x00000048
        /*01b8*/ 	.short	0x0100
        /*01ba*/ 	.byte	0x08
	.zero		1


	//   ....[19]....
        /*01bc*/ 	.word	0x00000690
        /*01c0*/ 	.word	0x000000ff
        /*01c4*/ 	.word	0x000000d0
        /*01c8*/ 	.short	0x0100
        /*01ca*/ 	.byte	0x08
	.zero		1


	//   ....[20]....
        /*01cc*/ 	.word	0x000006a0
        /*01d0*/ 	.word	0x000000ff
        /*01d4*/ 	.word	0x00000050
        /*01d8*/ 	.short	0x0100
        /*01da*/ 	.byte	0x08
	.zero		1


	//   ....[21]....
        /*01dc*/ 	.word	0x000006b0
        /*01e0*/ 	.word	0x000000ff
        /*01e4*/ 	.word	0x000000d8
        /*01e8*/ 	.short	0x0100
        /*01ea*/ 	.byte	0x08
	.zero		1


	//   ....[22]....
        /*01ec*/ 	.word	0x000006c0
        /*01f0*/ 	.word	0x000000ff
        /*01f4*/ 	.word	0x00000058
        /*01f8*/ 	.short	0x0100
        /*01fa*/ 	.byte	0x08
	.zero		1


	//   ....[23]....
        /*01fc*/ 	.word	0x000006d0
        /*0200*/ 	.word	0x000000ff
        /*0204*/ 	.word	0x000000e0
        /*0208*/ 	.short	0x0100
        /*020a*/ 	.byte	0x08
	.zero		1


	//   ....[24]....
        /*020c*/ 	.word	0x000006e0
        /*0210*/ 	.word	0x000000ff
        /*0214*/ 	.word	0x00000060
        /*0218*/ 	.short	0x0100
        /*021a*/ 	.byte	0x08
	.zero		1


	//   ....[25]....
        /*021c*/ 	.word	0x000006f0
        /*0220*/ 	.word	0x000000ff
        /*0224*/ 	.word	0x000000e8
        /*0228*/ 	.short	0x0100
        /*022a*/ 	.byte	0x08
	.zero		1


	//   ....[26]....
        /*022c*/ 	.word	0x00000700
        /*0230*/ 	.word	0x000000ff
        /*0234*/ 	.word	0x00000068
        /*0238*/ 	.short	0x0100
        /*023a*/ 	.byte	0x08
	.zero		1


	//   ....[27]....
        /*023c*/ 	.word	0x00000710
        /*0240*/ 	.word	0x000000ff
        /*0244*/ 	.word	0x000000f0
        /*0248*/ 	.short	0x0100
        /*024a*/ 	.byte	0x08
	.zero		1


	//   ....[28]....
        /*024c*/ 	.word	0x00000720
        /*0250*/ 	.word	0x000000ff
        /*0254*/ 	.word	0x00000070
        /*0258*/ 	.short	0x0100
        /*025a*/ 	.byte	0x08
	.zero		1


	//   ....[29]....
        /*025c*/ 	.word	0x00000730
        /*0260*/ 	.word	0x000000ff
        /*0264*/ 	.word	0x000000f8
        /*0268*/ 	.short	0x0100
        /*026a*/ 	.byte	0x08
	.zero		1


	//   ....[30]....
        /*026c*/ 	.word	0x00000740
        /*0270*/ 	.word	0x000000ff
        /*0274*/ 	.word	0x00000078
        /*0278*/ 	.short	0x0100
        /*027a*/ 	.byte	0x08
	.zero		1


	//   ....[31]....
        /*027c*/ 	.word	0x00000750
        /*0280*/ 	.word	0x000000ff
        /*0284*/ 	.word	0x00000100
        /*0288*/ 	.short	0x0100
        /*028a*/ 	.byte	0x08
	.zero		1


	//   ....[32]....
        /*028c*/ 	.word	0x00000760
        /*0290*/ 	.word	0x000000ff
        /*0294*/ 	.word	0x00000080
        /*0298*/ 	.short	0x0100
        /*029a*/ 	.byte	0x08
	.zero		1


	//   ....[33]....
        /*029c*/ 	.word	0x00000770
        /*02a0*/ 	.word	0x000000ff
        /*02a4*/ 	.word	0x00000108
        /*02a8*/ 	.short	0x0100
        /*02aa*/ 	.byte	0x08
	.zero		1


	//   ....[34]....
        /*02ac*/ 	.word	0x000008c0
        /*02b0*/ 	.word	0x000000ff
        /*02b4*/ 	.word	0x00000110
        /*02b8*/ 	.short	0x0100
        /*02ba*/ 	.byte	0x08
	.zero		1


	//   ....[35]....
        /*02bc*/ 	.word	0x000008d0
        /*02c0*/ 	.word	0x000000ff
        /*02c4*/ 	.word	0x00000120
        /*02c8*/ 	.short	0x0100
        /*02ca*/ 	.byte	0x08
	.zero		1


	//   ....[36]....
        /*02cc*/ 	.word	0x000008e0
        /*02d0*/ 	.word	0x000000ff
        /*02d4*/ 	.word	0x00000118
        /*02d8*/ 	.short	0x0100
        /*02da*/ 	.byte	0x08
	.zero		1


	//   ....[37]....
        /*02dc*/ 	.word	0x000008f0
        /*02e0*/ 	.word	0x000000ff
        /*02e4*/ 	.word	0x00000128
        /*02e8*/ 	.short	0x0100
        /*02ea*/ 	.byte	0x08
	.zero		1


	//   ....[38]....
        /*02ec*/ 	.word	0x00000b70
        /*02f0*/ 	.word	0x000000ff
        /*02f4*/ 	.word	0x00000130
        /*02f8*/ 	.short	0x0100
        /*02fa*/ 	.byte	0x08
	.zero		1


	//   ....[39]....
        /*02fc*/ 	.word	0x00000bd0
        /*0300*/ 	.word	0x000000ff
        /*0304*/ 	.word	0x00000138
        /*0308*/ 	.short	0x0100
        /*030a*/ 	.byte	0x08
	.zero		1


	//   ....[40]....
        /*030c*/ 	.word	0x000019d0
        /*0310*/ 	.word	0x000000ff
        /*0314*/ 	.word	0x00000000
        /*0318*/ 	.short	0x010a
        /*031a*/ 	.byte	0x05
	.zero		1


	//   ....[41]....
        /*031c*/ 	.word	0x00001a10
        /*0320*/ 	.word	0x000000ff
        /*0324*/ 	.word	0x00000000
        /*0328*/ 	.short	0x010a
        /*032a*/ 	.byte	0x05
	.zero		1


	//   ....[42]....
        /*032c*/ 	.word	0x00002040
        /*0330*/ 	.word	0x000000ff
        /*0334*/ 	.word	0x00000000
        /*0338*/ 	.short	0x010a
        /*033a*/ 	.byte	0x08
	.zero		1


	//   ....[43]....
        /*033c*/ 	.word	0x00002080
        /*0340*/ 	.word	0x000000ff
        /*0344*/ 	.word	0x00000000
        /*0348*/ 	.short	0x010a
        /*034a*/ 	.byte	0x08
	.zero		1


	//   ....[44]....
        /*034c*/ 	.word	0x000024c0
        /*0350*/ 	.word	0x000000ff
        /*0354*/ 	.word	0x00000000
        /*0358*/ 	.short	0x0101
        /*035a*/ 	.byte	0x07
	.zero		1


	//   ....[45]....
        /*035c*/ 	.word	0x000028f0
        /*0360*/ 	.word	0x000000ff
        /*0364*/ 	.word	0x00000000
        /*0368*/ 	.short	0x0101
        /*036a*/ 	.byte	0x05
	.zero		1


	//   ....[46]....
        /*036c*/ 	.word	0x00003100
        /*0370*/ 	.word	0x0000000d
        /*0374*/ 	.word	0x00000110
        /*0378*/ 	.short	0x010a
        /*037a*/ 	.byte	0x3f
	.zero		1


	//   ....[47]....
        /*037c*/ 	.word	0x00003380
        /*0380*/ 	.word	0x00000006
        /*0384*/ 	.word	0x00000000
        /*0388*/ 	.short	0x0101
        /*038a*/ 	.byte	0x3f
	.zero		1


	//   ....[48]....
        /*038c*/ 	.word	0x000053e0
        /*0390*/ 	.word	0x00000019
        /*0394*/ 	.word	0x00000110
        /*0398*/ 	.short	0x010a
        /*039a*/ 	.byte	0x3f
	.zero		1


	//   ....[49]....
        /*039c*/ 	.word	0x00005610
        /*03a0*/ 	.word	0x0000000e
        /*03a4*/ 	.word	0x00000000
        /*03a8*/ 	.short	0x0101
        /*03aa*/ 	.byte	0x3f
	.zero		1


	//   ....[50]....
        /*03ac*/ 	.word	0x000082a0
        /*03b0*/ 	.word	0x000000ff
        /*03b4*/ 	.word	0x00000138
        /*03b8*/ 	.short	0x010a
        /*03ba*/ 	.byte	0x04
	.zero		1


	//   ....[51]....
        /*03bc*/ 	.word	0x000086b0
        /*03c0*/ 	.word	0x000000ff
        /*03c4*/ 	.word	0x00000120
        /*03c8*/ 	.short	0x010a
        /*03ca*/ 	.byte	0x05
	.zero		1


	//   ....[52]....
        /*03cc*/ 	.word	0x000087a0
        /*03d0*/ 	.word	0x000000ff
        /*03d4*/ 	.word	0x00000110
        /*03d8*/ 	.short	0x010b
        /*03da*/ 	.byte	0x05
	.zero		1


	//   ....[53]....
        /*03dc*/ 	.word	0x00008800
        /*03e0*/ 	.word	0x000000ff
        /*03e4*/ 	.word	0x00000000
        /*03e8*/ 	.short	0x0101
        /*03ea*/ 	.byte	0x04
	.zero		1


	//   ....[54]....
        /*03ec*/ 	.word	0x00008830
        /*03f0*/ 	.word	0x000000ff
        /*03f4*/ 	.word	0x00000128
        /*03f8*/ 	.short	0x010a
        /*03fa*/ 	.byte	0x05
	.zero		1


	//   ....[55]....
        /*03fc*/ 	.word	0x00008940
        /*0400*/ 	.word	0x000000ff
        /*0404*/ 	.word	0x00000118
        /*0408*/ 	.short	0x010b
        /*040a*/ 	.byte	0x05
	.zero		1


	//   ....[56]....
        /*040c*/ 	.word	0x00008a30
        /*0410*/ 	.word	0x000000ff
        /*0414*/ 	.word	0x00000000
        /*0418*/ 	.short	0x0101
        /*041a*/ 	.byte	0x04
	.zero		1


	//   ....[57]....
        /*041c*/ 	.word	0x00009080
        /*0420*/ 	.word	0x00000003
        /*0424*/ 	.word	0x00000120
        /*0428*/ 	.short	0x010a
        /*042a*/ 	.byte	0x3f
	.zero		1


	//   ....[58]....
        /*042c*/ 	.word	0x000090d0
        /*0430*/ 	.word	0x00000003
        /*0434*/ 	.word	0x00000128
        /*0438*/ 	.short	0x010a
        /*043a*/ 	.byte	0x3f
	.zero		1


	//   ....[59]....
        /*043c*/ 	.word	0x00009410
        /*0440*/ 	.word	0x00000015
        /*0444*/ 	.word	0x00000088
        /*0448*/ 	.short	0x010a
        /*044a*/ 	.byte	0x3f
	.zero		1


	//   ....[60]....
        /*044c*/ 	.word	0x00009770
        /*0450*/ 	.word	0x00000006
        /*0454*/ 	.word	0x00000138
        /*0458*/ 	.short	0x0101
        /*045a*/ 	.byte	0x3f
	.zero		1


	//   ....[61]....
        /*045c*/ 	.word	0x00009ed0
        /*0460*/ 	.word	0x00000007
        /*0464*/ 	.word	0x00000000
        /*0468*/ 	.short	0x010a
        /*046a*/ 	.byte	0x3f
	.zero		1


	//   ....[62]....
        /*046c*/ 	.word	0x00009f50
        /*0470*/ 	.word	0x00000009
        /*0474*/ 	.word	0x00000000
        /*0478*/ 	.short	0x010a
        /*047a*/ 	.byte	0x3f
	.zero		1


	//   ....[63]....
        /*047c*/ 	.word	0x00009fe0
        /*0480*/ 	.word	0x00000006
        /*0484*/ 	.word	0x00000000
        /*0488*/ 	.short	0x010a
        /*048a*/ 	.byte	0x3f
	.zero		1


	//   ....[64]....
        /*048c*/ 	.word	0x0000a070
        /*0490*/ 	.word	0x00000009
        /*0494*/ 	.word	0x00000000
        /*0498*/ 	.short	0x010a
        /*049a*/ 	.byte	0x3f
	.zero		1


	//   ....[65]....
        /*049c*/ 	.word	0x0000a100
        /*04a0*/ 	.word	0x00000006
        /*04a4*/ 	.word	0x00000000
        /*04a8*/ 	.short	0x010a
        /*04aa*/ 	.byte	0x3f
	.zero		1


	//   ....[66]....
        /*04ac*/ 	.word	0x0000a190
        /*04b0*/ 	.word	0x00000009
        /*04b4*/ 	.word	0x00000000
        /*04b8*/ 	.short	0x010a
        /*04ba*/ 	.byte	0x3f
	.zero		1


	//   ....[67]....
        /*04bc*/ 	.word	0x0000a220
        /*04c0*/ 	.word	0x00000006
        /*04c4*/ 	.word	0x00000000
        /*04c8*/ 	.short	0x010a
        /*04ca*/ 	.byte	0x3f
	.zero		1


	//   ....[68]....
        /*04cc*/ 	.word	0x0000a2b0
        /*04d0*/ 	.word	0x00000009
        /*04d4*/ 	.word	0x00000000
        /*04d8*/ 	.short	0x010a
        /*04da*/ 	.byte	0x3f
	.zero		1


	//   ....[69]....
        /*04dc*/ 	.word	0x0000a340
        /*04e0*/ 	.word	0x00000006
        /*04e4*/ 	.word	0x00000000
        /*04e8*/ 	.short	0x010a
        /*04ea*/ 	.byte	0x3f
	.zero		1


	//   ....[70]....
        /*04ec*/ 	.word	0x0000a3d0
        /*04f0*/ 	.word	0x00000009
        /*04f4*/ 	.word	0x00000000
        /*04f8*/ 	.short	0x010a
        /*04fa*/ 	.byte	0x3f
	.zero		1


	//   ....[71]....
        /*04fc*/ 	.word	0x0000a460
        /*0500*/ 	.word	0x00000006
        /*0504*/ 	.word	0x00000000
        /*0508*/ 	.short	0x010a
        /*050a*/ 	.byte	0x3f
	.zero		1


	//   ....[72]....
        /*050c*/ 	.word	0x0000a4f0
        /*0510*/ 	.word	0x00000009
        /*0514*/ 	.word	0x00000000
        /*0518*/ 	.short	0x010a
        /*051a*/ 	.byte	0x3f
	.zero		1


	//   ....[73]....
        /*051c*/ 	.word	0x0000a580
        /*0520*/ 	.word	0x00000006
        /*0524*/ 	.word	0x00000000
        /*0528*/ 	.short	0x010a
        /*052a*/ 	.byte	0x3f
	.zero		1


	//   ....[74]....
        /*052c*/ 	.word	0x0000a610
        /*0530*/ 	.word	0x00000009
        /*0534*/ 	.word	0x00000000
        /*0538*/ 	.short	0x010a
        /*053a*/ 	.byte	0x3f
	.zero		1


	//   ....[75]....
        /*053c*/ 	.word	0x0000a6a0
        /*0540*/ 	.word	0x00000006
        /*0544*/ 	.word	0x00000000
        /*0548*/ 	.short	0x010a
        /*054a*/ 	.byte	0x3f
	.zero		1


	//   ....[76]....
        /*054c*/ 	.word	0x0000a730
        /*0550*/ 	.word	0x00000009
        /*0554*/ 	.word	0x00000000
        /*0558*/ 	.short	0x010a
        /*055a*/ 	.byte	0x3f
	.zero		1


	//   ....[77]....
        /*055c*/ 	.word	0x0000a7c0
        /*0560*/ 	.word	0x00000003
        /*0564*/ 	.word	0x00000000
        /*0568*/ 	.short	0x010a
        /*056a*/ 	.byte	0x3f
	.zero		1


	//   ....[78]....
        /*056c*/ 	.word	0x0000a830
        /*0570*/ 	.word	0x00000005
        /*0574*/ 	.word	0x00000000
        /*0578*/ 	.short	0x010a
        /*057a*/ 	.byte	0x3f
	.zero		1


	//   ....[79]....
        /*057c*/ 	.word	0x0000a890
        /*0580*/ 	.word	0x00000005
        /*0584*/ 	.word	0x00000000
        /*0588*/ 	.short	0x010a
        /*058a*/ 	.byte	0x3f
	.zero		1


	//   ....[80]....
        /*058c*/ 	.word	0x0000a8e0
        /*0590*/ 	.word	0x0000000d
        /*0594*/ 	.word	0x00000110
        /*0598*/ 	.short	0x010a
        /*059a*/ 	.byte	0x3f
	.zero		1


	//   ....[81]....
        /*059c*/ 	.word	0x0000a930
        /*05a0*/ 	.word	0x00000019
        /*05a4*/ 	.word	0x00000110
        /*05a8*/ 	.short	0x010a
        /*05aa*/ 	.byte	0x3f
	.zero		1


	//   ....[82]....
        /*05ac*/ 	.word	0x0000a990
        /*05b0*/ 	.word	0x0000000a
        /*05b4*/ 	.word	0x00000138
        /*05b8*/ 	.short	0x010a
        /*05ba*/ 	.byte	0x3f
	.zero		1


	//   ....[83]....
        /*05bc*/ 	.word	0x0000a9f0
        /*05c0*/ 	.word	0x00000005
        /*05c4*/ 	.word	0x00000120
        /*05c8*/ 	.short	0x010a
        /*05ca*/ 	.byte	0x3f
	.zero		1


	//   ....[84]....
        /*05cc*/ 	.word	0x0000aa50
        /*05d0*/ 	.word	0x00000005
        /*05d4*/ 	.word	0x00000128
        /*05d8*/ 	.short	0x010a
        /*05da*/ 	.byte	0x3f
	.zero		1


	//   ....[85]....
        /*05dc*/ 	.word	0x0000aaa0
        /*05e0*/ 	.word	0x00000003
        /*05e4*/ 	.word	0x00000120
        /*05e8*/ 	.short	0x010a
        /*05ea*/ 	.byte	0x3f
	.zero		1


	//   ....[86]....
        /*05ec*/ 	.word	0x0000ab70
        /*05f0*/ 	.word	0x00000015
        /*05f4*/ 	.word	0x00000088
        /*05f8*/ 	.short	0x010a
        /*05fa*/ 	.byte	0x3f
	.zero		1


	//   ....[87]....
        /*05fc*/ 	.word	0x0000ac40
        /*0600*/ 	.word	0x00000007
        /*0604*/ 	.word	0x00000000
        /*0608*/ 	.short	0x010a
        /*060a*/ 	.byte	0x3f
	.zero		1


	//   ....[88]....
        /*060c*/ 	.word	0x0000ac90
        /*0610*/ 	.word	0x00000009
        /*0614*/ 	.word	0x00000000
        /*0618*/ 	.short	0x010a
        /*061a*/ 	.byte	0x3f
	.zero		1


	//   ....[89]....
        /*061c*/ 	.word	0x0000ace0
        /*0620*/ 	.word	0x00000006
        /*0624*/ 	.word	0x00000000
        /*0628*/ 	.short	0x010a
        /*062a*/ 	.byte	0x3f
	.zero		1


	//   ....[90]....
        /*062c*/ 	.word	0x0000ad30
        /*0630*/ 	.word	0x00000009
        /*0634*/ 	.word	0x00000000
        /*0638*/ 	.short	0x010a
        /*063a*/ 	.byte	0x3f
	.zero		1


	//   ....[91]....
        /*063c*/ 	.word	0x0000ad80
        /*0640*/ 	.word	0x00000006
        /*0644*/ 	.word	0x00000000
        /*0648*/ 	.short	0x010a
        /*064a*/ 	.byte	0x3f
	.zero		1


	//   ....[92]....
        /*064c*/ 	.word	0x0000add0
        /*0650*/ 	.word	0x00000009
        /*0654*/ 	.word	0x00000000
        /*0658*/ 	.short	0x010a
        /*065a*/ 	.byte	0x3f
	.zero		1


	//   ....[93]....
        /*065c*/ 	.word	0x0000ae20
        /*0660*/ 	.word	0x00000006
        /*0664*/ 	.word	0x00000000
        /*0668*/ 	.short	0x010a
        /*066a*/ 	.byte	0x3f
	.zero		1


	//   ....[94]....
        /*066c*/ 	.word	0x0000ae70
        /*0670*/ 	.word	0x00000009
        /*0674*/ 	.word	0x00000000
        /*0678*/ 	.short	0x010a
        /*067a*/ 	.byte	0x3f
	.zero		1


	//   ....[95]....
        /*067c*/ 	.word	0x0000aec0
        /*0680*/ 	.word	0x00000006
        /*0684*/ 	.word	0x00000000
        /*0688*/ 	.short	0x010a
        /*068a*/ 	.byte	0x3f
	.zero		1


	//   ....[96]....
        /*068c*/ 	.word	0x0000af10
        /*0690*/ 	.word	0x00000009
        /*0694*/ 	.word	0x00000000
        /*0698*/ 	.short	0x010a
        /*069a*/ 	.byte	0x3f
	.zero		1


	//   ....[97]....
        /*069c*/ 	.word	0x0000af60
        /*06a0*/ 	.word	0x00000006
        /*06a4*/ 	.word	0x00000000
        /*06a8*/ 	.short	0x010a
        /*06aa*/ 	.byte	0x3f
	.zero		1


	//   ....[98]....
        /*06ac*/ 	.word	0x0000afb0
        /*06b0*/ 	.word	0x00000009
        /*06b4*/ 	.word	0x00000000
        /*06b8*/ 	.short	0x010a
        /*06ba*/ 	.byte	0x3f
	.zero		1


	//   ....[99]....
        /*06bc*/ 	.word	0x0000b000
        /*06c0*/ 	.word	0x00000006
        /*06c4*/ 	.word	0x00000000
        /*06c8*/ 	.short	0x010a
        /*06ca*/ 	.byte	0x3f
	.zero		1


	//   ....[100]....
        /*06cc*/ 	.word	0x0000b050
        /*06d0*/ 	.word	0x00000009
        /*06d4*/ 	.word	0x00000000
        /*06d8*/ 	.short	0x010a
        /*06da*/ 	.byte	0x3f
	.zero		1


	//   ....[101]....
        /*06dc*/ 	.word	0x0000b0a0
        /*06e0*/ 	.word	0x00000006
        /*06e4*/ 	.word	0x00000000
        /*06e8*/ 	.short	0x010a
        /*06ea*/ 	.byte	0x3f
	.zero		1


	//   ....[102]....
        /*06ec*/ 	.word	0x0000b0f0
        /*06f0*/ 	.word	0x00000009
        /*06f4*/ 	.word	0x00000000
        /*06f8*/ 	.short	0x010a
        /*06fa*/ 	.byte	0x3f
	.zero		1


	//----- nvinfo : EIATTR_NUM_MBARRIERS
	.align		4
.L_35:
        /*06fc*/ 	.byte	0x03, 0x38
        /*06fe*/ 	.short	0x0028


	//----- nvinfo : EIATTR_EXIT_INSTR_OFFSETS
	.align		4
        /*0700*/ 	.byte	0x04, 0x1c
        /*0702*/ 	.short	(.L_37 - .L_36)


	//   ....[0]....
.L_36:
        /*0704*/ 	.word	0x00000c70


	//   ....[1]....
        /*0708*/ 	.word	0x00001480


	//   ....[2]....
        /*070c*/ 	.word	0x00007bd0


	//   ....[3]....
        /*0710*/ 	.word	0x00008200


	//   ....[4]....
        /*0714*/ 	.word	0x00008230


	//   ....[5]....
        /*0718*/ 	.word	0x00009120


	//   ....[6]....
        /*071c*/ 	.word	0x0000a810


	//----- nvinfo : EIATTR_MAX_THREADS
	.align		4
.L_37:
        /*0720*/ 	.byte	0x04, 0x05
        /*0722*/ 	.short	(.L_39 - .L_38)
.L_38:
        /*0724*/ 	.word	0x00000180
        /*0728*/ 	.word	0x00000001
        /*072c*/ 	.word	0x00000001


	//----- nvinfo : EIATTR_CRS_STACK_SIZE
	.align		4
.L_39:
        /*0730*/ 	.byte	0x04, 0x1e
        /*0732*/ 	.short	(.L_41 - .L_40)
.L_40:
        /*0734*/ 	.word	0x00000000


	//----- nvinfo : EIATTR_CBANK_PARAM_SIZE
	.align		4
.L_41:
        /*0738*/ 	.byte	0x03, 0x19
        /*073a*/ 	.short	0x0770


	//----- nvinfo : EIATTR_PARAM_CBANK
	.align		4
        /*073c*/ 	.byte	0x04, 0x0a
        /*073e*/ 	.short	(.L_43 - .L_42)
	.align		4
.L_42:
        /*0740*/ 	.word	index@(.nv.constant0._ZN7cutlass13device_kernelINS_4gemm6kernel13GemmUniversalIN4cute5tupleIJiiiiEEENS1_10collective13CollectiveMmaINS1_37MainloopSm90TmaGmmaWarpSpecializedFP8ILi17ENS5_IJNS4_1CILi1EEESB_SB_EEENS1_35KernelTmaWarpSpecializedCooperativeEEENS5_IJNSA_ILi128EEENSA_ILi64EEESG_EEENS_12float_e4m3_tENS5_IJlSB_lEEESI_SJ_NS4_8TiledMMAINS4_8MMA_AtomIJNS4_4SM904GMMA30MMA_64x64x32_F32E4M3E4M3_SS_TNILNSN_7ScaleInE1ELSP_1EEEEEENS4_6LayoutINS5_IJNSA_ILi2EEESB_SB_EEENS5_IJSB_NSA_ILi0EEESV_EEEEENS5_IJNS4_10UnderscoreESY_SY_EEEEENS4_13SM90_TMA_LOADENS4_14ComposedLayoutINS4_7SwizzleILi2ELi4ELi3EEENS4_18smem_ptr_flag_bitsILi8EEENSS_INS5_IJNSA_ILi8EEESG_EEENS5_IJSG_SB_EEEEEEEvNS4_8identityES11_S1B_vS1C_EENS_8epilogue10collective18CollectiveEpilogueINS1E_22Sm90TmaWarpSpecializedILi2ELi2ELi16ELb0ELb0EEEJSH_NS5_IJSF_NSA_ILi32EEEEEESI_SJ_SI_SJ_NS1E_6fusion15FusionCallbacksIS1I_NS1L_13LinCombEltActINS1E_6thread4GELUESI_fSI_fLNS_15FloatRoundStyleE2EEESH_S1K_JEEES11_NS12_INS13_ILi1ELi4ELi3EEES16_NSS_INS5_IJS17_S1J_EEENS5_IJS1J_SB_EEEEEEENS4_39AutoVectorizingCopyWithAssumedAlignmentILi128EEENS4_14SM90_TMA_STOREES1X_S1Z_NS4_9Copy_AtomIJNS4_17SM90_U32x4_STSM_NENS_6half_tEEEEvEEEvvEEEEvNT_6ParamsE)
        /*0744*/ 	.short	0x0210
        /*0746*/ 	.short	0x0770


	//----- nvinfo : EIATTR_SW_WAR
	.align		4
.L_43:
        /*0748*/ 	.byte	0x04, 0x36
        /*074a*/ 	.short	(.L_45 - .L_44)
.L_44:
        /*074c*/ 	.word	0x00000008
.L_45:


//--------------------- .nv.callgraph             --------------------------
	.section	.nv.callgraph,"",@"SHT_CUDA_CALLGRAPH"
	.align	4
	.sectionentsize	8
	.align		4
        /*0000*/ 	.word	0x00000000
	.align		4
        /*0004*/ 	.word	0xffffffff
	.align		4
        /*0008*/ 	.word	index@(_ZN7cutlass13device_kernelINS_4gemm6kernel13GemmUniversalIN4cute5tupleIJiiiiEEENS1_10collective13CollectiveMmaINS1_37MainloopSm90TmaGmmaWarpSpecializedFP8ILi17ENS5_IJNS4_1CILi1EEESB_SB_EEENS1_35KernelTmaWarpSpecializedCooperativeEEENS5_IJNSA_ILi128EEENSA_ILi64EEESG_EEENS_12float_e4m3_tENS5_IJlSB_lEEESI_SJ_NS4_8TiledMMAINS4_8MMA_AtomIJNS4_4SM904GMMA30MMA_64x64x32_F32E4M3E4M3_SS_TNILNSN_7ScaleInE1ELSP_1EEEEEENS4_6LayoutINS5_IJNSA_ILi2EEESB_SB_EEENS5_IJSB_NSA_ILi0EEESV_EEEEENS5_IJNS4_10UnderscoreESY_SY_EEEEENS4_13SM90_TMA_LOADENS4_14ComposedLayoutINS4_7SwizzleILi2ELi4ELi3EEENS4_18smem_ptr_flag_bitsILi8EEENSS_INS5_IJNSA_ILi8EEESG_EEENS5_IJSG_SB_EEEEEEEvNS4_8identityES11_S1B_vS1C_EENS_8epilogue10collective18CollectiveEpilogueINS1E_22Sm90TmaWarpSpecializedILi2ELi2ELi16ELb0ELb0EEEJSH_NS5_IJSF_NSA_ILi32EEEEEESI_SJ_SI_SJ_NS1E_6fusion15FusionCallbacksIS1I_NS1L_13LinCombEltActINS1E_6thread4GELUESI_fSI_fLNS_15FloatRoundStyleE2EEESH_S1K_JEEES11_NS12_INS13_ILi1ELi4ELi3EEES16_NSS_INS5_IJS17_S1J_EEENS5_IJS1J_SB_EEEEEEENS4_39AutoVectorizingCopyWithAssumedAlignmentILi128EEENS4_14SM90_TMA_STOREES1X_S1Z_NS4_9Copy_AtomIJNS4_17SM90_U32x4_STSM_NENS_6half_tEEEEvEEEvvEEEEvNT_6ParamsE)
	.align		4
        /*000c*/ 	.word	index@(__assertfail)
	.align		4
        /*0010*/ 	.word	0x00000000
	.align		4
        /*0014*/ 	.word	0xfffffffe
	.align		4
        /*0018*/ 	.word	0x00000000
	.align		4
        /*001c*/ 	.word	0xfffffffd
	.align		4
        /*0020*/ 	.word	0x00000000
	.align		4
        /*0024*/ 	.word	0xfffffffc


//--------------------- .nv.constant4             --------------------------
	.section	.nv.constant4,"a",@progbits
	.align	8
	.align		8
.nv.constant4:
        /*0000*/ 	.dword	__assertfail
	.align		8
        /*0008*/ 	.dword	__unnamed_1
	.align		8
        /*0010*/ 	.dword	_ZN39_INTERNAL_1a1adaef_4_k_cu_a532830c_27784cuda3std3__45__cpo5beginE
	.align		8
        /*0018*/ 	.dword	_ZN39_INTERNAL_1a1adaef_4_k_cu_a532830c_27784cuda3std3__45__cpo3endE
	.align		8
        /*0020*/ 	.dword	_ZN39_INTERNAL_1a1adaef_4_k_cu_a532830c_27784cuda3std3__45__cpo6cbeginE
	.align		8
        /*0028*/ 	.dword	_ZN39_INTERNAL_1a1adaef_4_k_cu_a532830c_27784cuda3std3__45__cpo4cendE
	.align		8
        /*0030*/ 	.dword	_ZN39_INTERNAL_1a1adaef_4_k_cu_a532830c_27784cuda3std3__441_GLOBAL__N__1a1adaef_4_k_cu_a532830c_27786ignoreE
	.align		8
        /*0038*/ 	.dword	_ZN39_INTERNAL_1a1adaef_4_k_cu_a532830c_27784cuda3std3__419piecewise_constructE
	.align		8
        /*0040*/ 	.dword	_ZN39_INTERNAL_1a1adaef_4_k_cu_a532830c_27784cuda3std3__48in_placeE
	.align		8
        /*0048*/ 	.dword	_ZN39_INTERNAL_1a1adaef_4_k_cu_a532830c_27784cuda3std6ranges3__45__cpo4swapE
	.align		8
        /*0050*/ 	.dword	_ZN39_INTERNAL_1a1adaef_4_k_cu_a532830c_27784cuda3std6ranges3__45__cpo9iter_moveE
	.align		8
        /*0058*/ 	.dword	_ZN39_INTERNAL_1a1adaef_4_k_cu_a532830c_27784cute7productE
	.align		8
        /*0060*/ 	.dword	_ZN39_INTERNAL_1a1adaef_4_k_cu_a532830c_27784cute1_E
	.align		8
        /*0068*/ 	.dword	$str$24
	.align		8
        /*0070*/ 	.dword	$str$25


//--------------------- .text._ZN7cutlass13device_kernelINS_4gemm6kernel13GemmUniversalIN4cute5tupleIJiiiiEEENS1_10collective13CollectiveMmaINS1_37MainloopSm90TmaGmmaWarpSpecializedFP8ILi17ENS5_IJNS4_1CILi1EEESB_SB_EEENS1_35KernelTmaWarpSpecializedCooperativeEEENS5_IJNSA_ILi128EEENSA_ILi64EEESG_EEENS_12float_e4m3_tENS5_IJlSB_lEEESI_SJ_NS4_8TiledMMAINS4_8MMA_AtomIJNS4_4SM904GMMA30MMA_64x64x32_F32E4M3E4M3_SS_TNILNSN_7ScaleInE1ELSP_1EEEEEENS4_6LayoutINS5_IJNSA_ILi2EEESB_SB_EEENS5_IJSB_NSA_ILi0EEESV_EEEEENS5_IJNS4_10UnderscoreESY_SY_EEEEENS4_13SM90_TMA_LOADENS4_14ComposedLayoutINS4_7SwizzleILi2ELi4ELi3EEENS4_18smem_ptr_flag_bitsILi8EEENSS_INS5_IJNSA_ILi8EEESG_EEENS5_IJSG_SB_EEEEEEEvNS4_8identityES11_S1B_vS1C_EENS_8epilogue10collective18CollectiveEpilogueINS1E_22Sm90TmaWarpSpecializedILi2ELi2ELi16ELb0ELb0EEEJSH_NS5_IJSF_NSA_ILi32EEEEEESI_SJ_SI_SJ_NS1E_6fusion15FusionCallbacksIS1I_NS1L_13LinCombEltActINS1E_6thread4GELUESI_fSI_fLNS_15FloatRoundStyleE2EEESH_S1K_JEEES11_NS12_INS13_ILi1ELi4ELi3EEES16_NSS_INS5_IJS17_S1J_EEENS5_IJS1J_SB_EEEEEEENS4_39AutoVectorizingCopyWithAssumedAlignmentILi128EEENS4_14SM90_TMA_STOREES1X_S1Z_NS4_9Copy_AtomIJNS4_17SM90_U32x4_STSM_NENS_6half_tEEEEvEEEvvEEEEvNT_6ParamsE --------------------------
	.section	.text._ZN7cutlass13device_kernelINS_4gemm6kernel13GemmUniversalIN4cute5tupleIJiiiiEEENS1_10collective13CollectiveMmaINS1_37MainloopSm90TmaGmmaWarpSpecializedFP8ILi17ENS5_IJNS4_1CILi1EEESB_SB_EEENS1_35KernelTmaWarpSpecializedCooperativeEEENS5_IJNSA_ILi128EEENSA_ILi64EEESG_EEENS_12float_e4m3_tENS5_IJlSB_lEEESI_SJ_NS4_8TiledMMAINS4_8MMA_AtomIJNS4_4SM904GMMA30MMA_64x64x32_F32E4M3E4M3_SS_TNILNSN_7ScaleInE1ELSP_1EEEEEENS4_6LayoutINS5_IJNSA_ILi2EEESB_SB_EEENS5_IJSB_NSA_ILi0EEESV_EEEEENS5_IJNS4_10UnderscoreESY_SY_EEEEENS4_13SM90_TMA_LOADENS4_14ComposedLayoutINS4_7SwizzleILi2ELi4ELi3EEENS4_18smem_ptr_flag_bitsILi8EEENSS_INS5_IJNSA_ILi8EEESG_EEENS5_IJSG_SB_EEEEEEEvNS4_8identityES11_S1B_vS1C_EENS_8epilogue10collective18CollectiveEpilogueINS1E_22Sm90TmaWarpSpecializedILi2ELi2ELi16ELb0ELb0EEEJSH_NS5_IJSF_NSA_ILi32EEEEEESI_SJ_SI_SJ_NS1E_6fusion15FusionCallbacksIS1I_NS1L_13LinCombEltActINS1E_6thread4GELUESI_fSI_fLNS_15FloatRoundStyleE2EEESH_S1K_JEEES11_NS12_INS13_ILi1ELi4ELi3EEES16_NSS_INS5_IJS17_S1J_EEENS5_IJS1J_SB_EEEEEEENS4_39AutoVectorizingCopyWithAssumedAlignmentILi128EEENS4_14SM90_TMA_STOREES1X_S1Z_NS4_9Copy_AtomIJNS4_17SM90_U32x4_STSM_NENS_6half_tEEEEvEEEvvEEEEvNT_6ParamsE,"ax",@progbits
	.align	128
.text._ZN7cutlass13device_kernelINS_4gemm6kernel13GemmUniversalIN4cute5tupleIJiiiiEEENS1_10collective13CollectiveMmaINS1_37MainloopSm90TmaGmmaWarpSpecializedFP8ILi17ENS5_IJNS4_1CILi1EEESB_SB_EEENS1_35KernelTmaWarpSpecializedCooperativeEEENS5_IJNSA_ILi128EEENSA_ILi64EEESG_EEENS_12float_e4m3_tENS5_IJlSB_lEEESI_SJ_NS4_8TiledMMAINS4_8MMA_AtomIJNS4_4SM904GMMA30MMA_64x64x32_F32E4M3E4M3_SS_TNILNSN_7ScaleInE1ELSP_1EEEEEENS4_6LayoutINS5_IJNSA_ILi2EEESB_SB_EEENS5_IJSB_NSA_ILi0EEESV_EEEEENS5_IJNS4_10UnderscoreESY_SY_EEEEENS4_13SM90_TMA_LOADENS4_14ComposedLayoutINS4_7SwizzleILi2ELi4ELi3EEENS4_18smem_ptr_flag_bitsILi8EEENSS_INS5_IJNSA_ILi8EEESG_EEENS5_IJSG_SB_EEEEEEEvNS4_8identityES11_S1B_vS1C_EENS_8epilogue10collective18CollectiveEpilogueINS1E_22Sm90TmaWarpSpecializedILi2ELi2ELi16ELb0ELb0EEEJSH_NS5_IJSF_NSA_ILi32EEEEEESI_SJ_SI_SJ_NS1E_6fusion15FusionCallbacksIS1I_NS1L_13LinCombEltActINS1E_6thread4GELUESI_fSI_fLNS_15FloatRoundStyleE2EEESH_S1K_JEEES11_NS12_INS13_ILi1ELi4ELi3EEES16_NSS_INS5_IJS17_S1J_EEENS5_IJS1J_SB_EEEEEEENS4_39AutoVectorizingCopyWithAssumedAlignmentILi128EEENS4_14SM90_TMA_STOREES1X_S1Z_NS4_9Copy_AtomIJNS4_17SM90_U32x4_STSM_NENS_6half_tEEEEvEEEvvEEEEvNT_6ParamsE:
        .type           _ZN7cutlass13device_kernelINS_4gemm6kernel13GemmUniversalIN4cute5tupleIJiiiiEEENS1_10collective13CollectiveMmaINS1_37MainloopSm90TmaGmmaWarpSpecializedFP8ILi17ENS5_IJNS4_1CILi1EEESB_SB_EEENS1_35KernelTmaWarpSpecializedCooperativeEEENS5_IJNSA_ILi128EEENSA_ILi64EEESG_EEENS_12float_e4m3_tENS5_IJlSB_lEEESI_SJ_NS4_8TiledMMAINS4_8MMA_AtomIJNS4_4SM904GMMA30MMA_64x64x32_F32E4M3E4M3_SS_TNILNSN_7ScaleInE1ELSP_1EEEEEENS4_6LayoutINS5_IJNSA_ILi2EEESB_SB_EEENS5_IJSB_NSA_ILi0EEESV_EEEEENS5_IJNS4_10UnderscoreESY_SY_EEEEENS4_13SM90_TMA_LOADENS4_14ComposedLayoutINS4_7SwizzleILi2ELi4ELi3EEENS4_18smem_ptr_flag_bitsILi8EEENSS_INS5_IJNSA_ILi8EEESG_EEENS5_IJSG_SB_EEEEEEEvNS4_8identityES11_S1B_vS1C_EENS_8epilogue10collective18CollectiveEpilogueINS1E_22Sm90TmaWarpSpecializedILi2ELi2ELi16ELb0ELb0EEEJSH_NS5_IJSF_NSA_ILi32EEEEEESI_SJ_SI_SJ_NS1E_6fusion15FusionCallbacksIS1I_NS1L_13LinCombEltActINS1E_6thread4GELUESI_fSI_fLNS_15FloatRoundStyleE2EEESH_S1K_JEEES11_NS12_INS13_ILi1ELi4ELi3EEES16_NSS_INS5_IJS17_S1J_EEENS5_IJS1J_SB_EEEEEEENS4_39AutoVectorizingCopyWithAssumedAlignmentILi128EEENS4_14SM90_TMA_STOREES1X_S1Z_NS4_9Copy_AtomIJNS4_17SM90_U32x4_STSM_NENS_6half_tEEEEvEEEvvEEEEvNT_6ParamsE,@function
        .size           _ZN7cutlass13device_kernelINS_4gemm6kernel13GemmUniversalIN4cute5tupleIJiiiiEEENS1_10collective13CollectiveMmaINS1_37MainloopSm90TmaGmmaWarpSpecializedFP8ILi17ENS5_IJNS4_1CILi1EEESB_SB_EEENS1_35KernelTmaWarpSpecializedCooperativeEEENS5_IJNSA_ILi128EEENSA_ILi64EEESG_EEENS_12float_e4m3_tENS5_IJlSB_lEEESI_SJ_NS4_8TiledMMAINS4_8MMA_AtomIJNS4_4SM904GMMA30MMA_64x64x32_F32E4M3E4M3_SS_TNILNSN_7ScaleInE1ELSP_1EEEEEENS4_6LayoutINS5_IJNSA_ILi2EEESB_SB_EEENS5_IJSB_NSA_ILi0EEESV_EEEEENS5_IJNS4_10UnderscoreESY_SY_EEEEENS4_13SM90_TMA_LOADENS4_14ComposedLayoutINS4_7SwizzleILi2ELi4ELi3EEENS4_18smem_ptr_flag_bitsILi8EEENSS_INS5_IJNSA_ILi8EEESG_EEENS5_IJSG_SB_EEEEEEEvNS4_8identityES11_S1B_vS1C_EENS_8epilogue10collective18CollectiveEpilogueINS1E_22Sm90TmaWarpSpecializedILi2ELi2ELi16ELb0ELb0EEEJSH_NS5_IJSF_NSA_ILi32EEEEEESI_SJ_SI_SJ_NS1E_6fusion15FusionCallbacksIS1I_NS1L_13LinCombEltActINS1E_6thread4GELUESI_fSI_fLNS_15FloatRoundStyleE2EEESH_S1K_JEEES11_NS12_INS13_ILi1ELi4ELi3EEES16_NSS_INS5_IJS17_S1J_EEENS5_IJS1J_SB_EEEEEEENS4_39AutoVectorizingCopyWithAssumedAlignmentILi128EEENS4_14SM90_TMA_STOREES1X_S1Z_NS4_9Copy_AtomIJNS4_17SM90_U32x4_STSM_NENS_6half_tEEEEvEEEvvEEEEvNT_6ParamsE,(.L_x_171 - _ZN7cutlass13device_kernelINS_4gemm6kernel13GemmUniversalIN4cute5tupleIJiiiiEEENS1_10collective13CollectiveMmaINS1_37MainloopSm90TmaGmmaWarpSpecializedFP8ILi17ENS5_IJNS4_1CILi1EEESB_SB_EEENS1_35KernelTmaWarpSpecializedCooperativeEEENS5_IJNSA_ILi128EEENSA_ILi64EEESG_EEENS_12float_e4m3_tENS5_IJlSB_lEEESI_SJ_NS4_8TiledMMAINS4_8MMA_AtomIJNS4_4SM904GMMA30MMA_64x64x32_F32E4M3E4M3_SS_TNILNSN_7ScaleInE1ELSP_1EEEEEENS4_6LayoutINS5_IJNSA_ILi2EEESB_SB_EEENS5_IJSB_NSA_ILi0EEESV_EEEEENS5_IJNS4_10UnderscoreESY_SY_EEEEENS4_13SM90_TMA_LOADENS4_14ComposedLayoutINS4_7SwizzleILi2ELi4ELi3EEENS4_18smem_ptr_flag_bitsILi8EEENSS_INS5_IJNSA_ILi8EEESG_EEENS5_IJSG_SB_EEEEEEEvNS4_8identityES11_S1B_vS1C_EENS_8epilogue10collective18CollectiveEpilogueINS1E_22Sm90TmaWarpSpecializedILi2ELi2ELi16ELb0ELb0EEEJSH_NS5_IJSF_NSA_ILi32EEEEEESI_SJ_SI_SJ_NS1E_6fusion15FusionCallbacksIS1I_NS1L_13LinCombEltActINS1E_6thread4GELUESI_fSI_fLNS_15FloatRoundStyleE2EEESH_S1K_JEEES11_NS12_INS13_ILi1ELi4ELi3EEES16_NSS_INS5_IJS17_S1J_EEENS5_IJS1J_SB_EEEEEEENS4_39AutoVectorizingCopyWithAssumedAlignmentILi128EEENS4_14SM90_TMA_STOREES1X_S1Z_NS4_9Copy_AtomIJNS4_17SM90_U32x4_STSM_NENS_6half_tEEEEvEEEvvEEEEvNT_6ParamsE)
        .other          _ZN7cutlass13device_kernelINS_4gemm6kernel13GemmUniversalIN4cute5tupleIJiiiiEEENS1_10collective13CollectiveMmaINS1_37MainloopSm90TmaGmmaWarpSpecializedFP8ILi17ENS5_IJNS4_1CILi1EEESB_SB_EEENS1_35KernelTmaWarpSpecializedCooperativeEEENS5_IJNSA_ILi128EEENSA_ILi64EEESG_EEENS_12float_e4m3_tENS5_IJlSB_lEEESI_SJ_NS4_8TiledMMAINS4_8MMA_AtomIJNS4_4SM904GMMA30MMA_64x64x32_F32E4M3E4M3_SS_TNILNSN_7ScaleInE1ELSP_1EEEEEENS4_6LayoutINS5_IJNSA_ILi2EEESB_SB_EEENS5_IJSB_NSA_ILi0EEESV_EEEEENS5_IJNS4_10UnderscoreESY_SY_EEEEENS4_13SM90_TMA_LOADENS4_14ComposedLayoutINS4_7SwizzleILi2ELi4ELi3EEENS4_18smem_ptr_flag_bitsILi8EEENSS_INS5_IJNSA_ILi8EEESG_EEENS5_IJSG_SB_EEEEEEEvNS4_8identityES11_S1B_vS1C_EENS_8epilogue10collective18CollectiveEpilogueINS1E_22Sm90TmaWarpSpecializedILi2ELi2ELi16ELb0ELb0EEEJSH_NS5_IJSF_NSA_ILi32EEEEEESI_SJ_SI_SJ_NS1E_6fusion15FusionCallbacksIS1I_NS1L_13LinCombEltActINS1E_6thread4GELUESI_fSI_fLNS_15FloatRoundStyleE2EEESH_S1K_JEEES11_NS12_INS13_ILi1ELi4ELi3EEES16_NSS_INS5_IJS17_S1J_EEENS5_IJS1J_SB_EEEEEEENS4_39AutoVectorizingCopyWithAssumedAlignmentILi128EEENS4_14SM90_TMA_STOREES1X_S1Z_NS4_9Copy_AtomIJNS4_17SM90_U32x4_STSM_NENS_6half_tEEEEvEEEvvEEEEvNT_6ParamsE,@"STO_CUDA_ENTRY STV_DEFAULT"
_ZN7cutlass13device_kernelINS_4gemm6kernel13GemmUniversalIN4cute5tupleIJiiiiEEENS1_10collective13CollectiveMmaINS1_37MainloopSm90TmaGmmaWarpSpecializedFP8ILi17ENS5_IJNS4_1CILi1EEESB_SB_EEENS1_35KernelTmaWarpSpecializedCooperativeEEENS5_IJNSA_ILi128EEENSA_ILi64EEESG_EEENS_12float_e4m3_tENS5_IJlSB_lEEESI_SJ_NS4_8TiledMMAINS4_8MMA_AtomIJNS4_4SM904GMMA30MMA_64x64x32_F32E4M3E4M3_SS_TNILNSN_7ScaleInE1ELSP_1EEEEEENS4_6LayoutINS5_IJNSA_ILi2EEESB_SB_EEENS5_IJSB_NSA_ILi0EEESV_EEEEENS5_IJNS4_10UnderscoreESY_SY_EEEEENS4_13SM90_TMA_LOADENS4_14ComposedLayoutINS4_7SwizzleILi2ELi4ELi3EEENS4_18smem_ptr_flag_bitsILi8EEENSS_INS5_IJNSA_ILi8EEESG_EEENS5_IJSG_SB_EEEEEEEvNS4_8identityES11_S1B_vS1C_EENS_8epilogue10collective18CollectiveEpilogueINS1E_22Sm90TmaWarpSpecializedILi2ELi2ELi16ELb0ELb0EEEJSH_NS5_IJSF_NSA_ILi32EEEEEESI_SJ_SI_SJ_NS1E_6fusion15FusionCallbacksIS1I_NS1L_13LinCombEltActINS1E_6thread4GELUESI_fSI_fLNS_15FloatRoundStyleE2EEESH_S1K_JEEES11_NS12_INS13_ILi1ELi4ELi3EEES16_NSS_INS5_IJS17_S1J_EEENS5_IJS1J_SB_EEEEEEENS4_39AutoVectorizingCopyWithAssumedAlignmentILi128EEENS4_14SM90_TMA_STOREES1X_S1Z_NS4_9Copy_AtomIJNS4_17SM90_U32x4_STSM_NENS_6half_tEEEEvEEEvvEEEEvNT_6ParamsE:
[----:B------:R-:W1:Y:S01]  /*0000*/  LDC R1, c[0x0][0x28] ;  /* 0x00000a00ff017b82 */ /* 0x000e620000000800 */
[----:B------:R-:W2:Y:S07]  /*0010*/  S2R R18, SR_TID.X ;  /* 0x0000000000127919 */ /* 0x000eae0000002100 */
[----:B------:R-:W3:Y:S01]  /*0020*/  LDC.64 R8, c[0x0][0x588] ;  /* 0x00016200ff087b82 */ /* 0x000ee20000000a00 */
[----:B------:R-:W-:Y:S01]  /*0030*/  ELECT P0, URZ, PT ;  /* 0x00000000003f782f */ /* 0x000fe20003800000 */
[----:B------:R-:W-:Y:S01]  /*0040*/  BSSY B0, `(.L_x_0) ;  /* 0x0000016000007945 */ /* 0x000fe20003800000 */
[----:B--2---:R-:W-:-:S02]  /*0050*/  SHF.R.U32.HI R0, RZ, 0x5, R18 ;  /* 0x00000005ff007819 */ /* 0x004fc40000011612 */
[----:B------:R-:W-:-:S03]  /*0060*/  SHF.R.U32.HI R4, RZ, 0x7, R18 ;  /* 0x00000007ff047819 */ /* 0x000fc60000011612 */
[----:B------:R-:W2:Y:S04]  /*0070*/  SHFL.IDX PT, R3, R0, RZ, 0x1f ;  /* 0x00001fff00037589 */ /* 0x000ea800000e0000 */
[----:B------:R4:W1:Y:S01]  /*0080*/  SHFL.IDX PT, R6, R4, RZ, 0x1f ;  /* 0x00001fff04067589 */ /* 0x00086200000e0000 */
[----:B--2---:R-:W-:Y:S02]  /*0090*/  ISETP.NE.OR P0, PT, R3, RZ, !P0 ;  /* 0x000000ff0300720c */ /* 0x004fe40004705670 */
[----:B------:R-:W-:-:S11]  /*00a0*/  SHF.R.S32.HI R2, RZ, 0x1f, R3 ;  /* 0x0000001fff027819 */ /* 0x000fd60000011403 */
[----:B-1-34-:R-:W-:Y:S05]  /*00b0*/  @P0 BRA `(.L_x_1) ;  /* 0x0000000000380947 */ /* 0x01afea0003800000 */
[----:B------:R-:W-:Y:S02]  /*00c0*/  ULDC.64 UR4, c[0x0][0x198] ;  /* 0x0000660000047ab9 */ /* 0x000fe40000000a00 */
[----:B------:R-:W-:Y:S02]  /*00d0*/  UIADD3 UR6, UP0, UR4, 0xf0, URZ ;  /* 0x000000f004067890 */ /* 0x000fe4000ff1e03f */
[----:B------:R-:W-:Y:S02]  /*00e0*/  UIADD3 UR8, UP1, UR4, 0x1f0, URZ ;  /* 0x000001f004087890 */ /* 0x000fe4000ff3e03f */
[----:B------:R-:W-:Y:S02]  /*00f0*/  UIADD3 UR10, UP2, UR4, 0x3f0, URZ ;  /* 0x000003f0040a7890 */ /* 0x000fe4000ff5e03f */
[----:B------:R-:W-:Y:S02]  /*0100*/  UIADD3 UR4, UP3, UR4, 0x4f0, URZ ;  /* 0x000004f004047890 */ /* 0x000fe4000ff7e03f */
[----:B------:R-:W-:-:S02]  /*0110*/  UIADD3.X UR7, URZ, UR5, URZ, UP0, !UPT ;  /* 0x000000053f077290 */ /* 0x000fc400087fe43f */
[----:B------:R-:W-:Y:S02]  /*0120*/  UIADD3.X UR9, URZ, UR5, URZ, UP1, !UPT ;  /* 0x000000053f097290 */ /* 0x000fe40008ffe43f */
[----:B------:R-:W-:Y:S02]  /*0130*/  UIADD3.X UR11, URZ, UR5, URZ, UP2, !UPT ;  /* 0x000000053f0b7290 */ /* 0x000fe400097fe43f */
[----:B------:R-:W-:-:S03]  /*0140*/  UIADD3.X UR5, URZ, UR5, URZ, UP3, !UPT ;  /* 0x000000053f057290 */ /* 0x000fc60009ffe43f */
[----:B------:R1:W-:Y:S02]  /*0150*/  UTMACCTL.PF [UR6] ;  /* 0x00000000060079b9 */ /* 0x0003e40008040000 */
[----:B------:R1:W-:Y:S02]  /*0160*/  UTMACCTL.PF [UR8] ;  /* 0x00000000080079b9 */ /* 0x0003e40008040000 */
[----:B------:R1:W-:Y:S02]  /*0170*/  UTMACCTL.PF [UR10] ;  /* 0x000000000a0079b9 */ /* 0x0003e40008040000 */
[----:B------:R1:W-:Y:S02]  /*0180*/  UTMACCTL.PF [UR4] ;  /* 0x00000000040079b9 */ /* 0x0003e40008040000 */
[----:B-1----:R-:W-:Y:S01]  /*0190*/  NOP ;  /* 0x0000000000007918 */ /* 0x002fe20000000000 */
.L_x_1:
[----:B------:R-:W-:Y:S05]  /*01a0*/  BSYNC B0 ;  /* 0x0000000000007941 */ /* 0x000fea0003800000 */
.L_x_0:
[----:B------:R-:W-:Y:S01]  /*01b0*/  ULDC.64 UR4, c[0x0][0x590] ;  /* 0x0001640000047ab9 */ /* 0x000fe20000000a00 */
[----:B------:R-:W-:Y:S01]  /*01c0*/  LEA.HI R2, R2, R3, RZ, 0x2 ;  /* 0x0000000302027211 */ /* 0x000fe200078f10ff */
[----:B------:R-:W-:Y:S01]  /*01d0*/  ULDC.64 UR38, c[0x0][0x208] ;  /* 0x0000820000267ab9 */ /* 0x000fe20000000a00 */
[----:B------:R-:W-:Y:S01]  /*01e0*/  ISETP.NE.U32.AND P2, PT, RZ, UR4, PT ;  /* 0x00000004ff007c0c */ /* 0x000fe2000bf45070 */
[----:B------:R-:W-:Y:S01]  /*01f0*/  IMAD.MOV.U32 R4, RZ, RZ, R8 ;  /* 0x000000ffff047224 */ /* 0x000fe200078e0008 */
[----:B------:R-:W-:Y:S01]  /*0200*/  LOP3.LUT R2, R2, 0xfffffffc, RZ, 0xc0, !PT ;  /* 0xfffffffc02027812 */ /* 0x000fe200078ec0ff */
[----:B------:R-:W-:Y:S01]  /*0210*/  IMAD.MOV.U32 R5, RZ, RZ, R9 ;  /* 0x000000ffff057224 */ /* 0x000fe200078e0009 */
[----:B------:R-:W-:-:S03]  /*0220*/  ISETP.NE.AND.EX P3, PT, RZ, UR5, PT, P2 ;  /* 0x00000005ff007c0c */ /* 0x000fc6000bf65320 */
[--C-:B------:R-:W-:Y:S01]  /*0230*/  IMAD.IADD R3, R3, 0x1, -R2.reuse ;  /* 0x0000000103037824 */ /* 0x100fe200078e0a02 */
[----:B------:R-:W-:-:S09]  /*0240*/  PRMT R2, RZ, 0x7610, R2 ;  /* 0x00007610ff027816 */ /* 0x000fd20000000002 */
[----:B------:R-:W-:Y:S05]  /*0250*/  @P3 BRA `(.L_x_2) ;  /* 0x0000000000303947 */ /* 0x000fea0003800000 */
[----:B------:R-:W-:Y:S02]  /*0260*/  ULDC.64 UR6, c[0x0][0x588] ;  /* 0x0001620000067ab9 */ /* 0x000fe40000000a00 */
[----:B------:R-:W-:-:S04]  /*0270*/  ISETP.NE.U32.AND P0, PT, RZ, UR6, PT ;  /* 0x00000006ff007c0c */ /* 0x000fc8000bf05070 */
[----:B------:R-:W-:-:S13]  /*0280*/  ISETP.NE.AND.EX P0, PT, RZ, UR7, PT, P0 ;  /* 0x00000007ff007c0c */ /* 0x000fda000bf05300 */
[----:B------:R-:W-:Y:S05]  /*0290*/  @!P0 BRA `(.L_x_3) ;  /* 0x0000000000108947 */ /* 0x000fea0003800000 */
[----:B------:R-:W2:Y:S02]  /*02a0*/  LDG.E R2, desc[UR38][R4.64] ;  /* 0x0000002604027981 */ /* 0x000ea4000c1e1900 */
[----:B--2---:R-:W-:Y:S01]  /*02b0*/  FSETP.NEU.AND P1, PT, R2, RZ, PT ;  /* 0x000000ff0200720b */ /* 0x004fe20003f2d000 */
[----:B------:R-:W-:Y:S01]  /*02c0*/  IMAD.MOV.U32 R2, RZ, RZ, 0x1 ;  /* 0x00000001ff027424 */ /* 0x000fe200078e00ff */
[----:B------:R-:W-:Y:S11]  /*02d0*/  BRA `(.L_x_2) ;  /* 0x0000000000107947 */ /* 0x000ff60003800000 */
.L_x_3:
[----:B------:R-:W-:Y:S01]  /*02e0*/  ULDC UR6, c[0x0][0x580] ;  /* 0x0001600000067ab9 */ /* 0x000fe20000000800 */
[----:B------:R-:W-:Y:S01]  /*02f0*/  IMAD.MOV.U32 R2, RZ, RZ, 0x1 ;  /* 0x00000001ff027424 */ /* 0x000fe200078e00ff */
[----:B------:R-:W-:Y:S02]  /*0300*/  FSETP.NEU.AND P1, PT, RZ, UR6, PT ;  /* 0x00000006ff007c0b */ /* 0x000fe4000bf2d000 */
[----:B------:R-:W-:-:S11]  /*0310*/  CS2R R4, SRZ ;  /* 0x0000000000047805 */ /* 0x000fd6000001ff00 */
.L_x_2:
[----:B------:R-:W-:Y:S02]  /*0320*/  ISETP.NE.U32.AND P4, PT, R4, RZ, PT ;  /* 0x000000ff0400720c */ /* 0x000fe40003f85070 */
[----:B------:R-:W-:Y:S02]  /*0330*/  ISETP.NE.AND.EX P5, PT, RZ, UR5, PT, P2 ;  /* 0x00000005ff007c0c */ /* 0x000fe4000bfa5320 */
[----:B------:R-:W-:Y:S02]  /*0340*/  ISETP.NE.AND.EX P2, PT, R5, RZ, PT, P4 ;  /* 0x000000ff0500720c */ /* 0x000fe40003f45340 */
[----:B------:R-:W-:-:S11]  /*0350*/  PLOP3.LUT P0, PT, PT, PT, PT, 0x8, 0x0 ;  /* 0x000000000000781c */ /* 0x000fd60003f0e170 */
[----:B------:R-:W-:Y:S05]  /*0360*/  @P2 BRA P5, `(.L_x_4) ;  /* 0x0000000000342947 */ /* 0x000fea0002800000 */
[----:B------:R-:W-:-:S04]  /*0370*/  ISETP.NE.U32.AND P0, PT, RZ, UR4, PT ;  /* 0x00000004ff007c0c */ /* 0x000fc8000bf05070 */
[----:B------:R-:W-:-:S13]  /*0380*/  ISETP.NE.AND.EX P0, PT, RZ, UR5, PT, P0 ;  /* 0x00000005ff007c0c */ /* 0x000fda000bf05300 */
[----:B------:R-:W-:Y:S05]  /*0390*/  @!P0 BRA `(.L_x_5) ;  /* 0x0000000000248947 */ /* 0x000fea0003800000 */
[----:B------:R-:W-:Y:S02]  /*03a0*/  PRMT R2, R2, 0x9910, RZ ;  /* 0x0000991002027816 */ /* 0x000fe400000000ff */
[----:B------:R-:W-:Y:S02]  /*03b0*/  ISETP.NE.U32.AND P0, PT, R4, RZ, PT ;  /* 0x000000ff0400720c */ /* 0x000fe40003f05070 */
[----:B------:R-:W-:Y:S02]  /*03c0*/  ISETP.NE.AND P2, PT, R2, RZ, PT ;  /* 0x000000ff0200720c */ /* 0x000fe40003f45270 */
[----:B------:R-:W-:Y:S02]  /*03d0*/  ISETP.NE.AND.EX P0, PT, R5, RZ, PT, P0 ;  /* 0x000000ff0500720c */ /* 0x000fe40003f05300 */
[----:B------:R-:W-:-:S09]  /*03e0*/  SEL R2, RZ, 0xffffffff, P1 ;  /* 0xffffffffff027807 */ /* 0x000fd20000800000 */
[----:B------:R-:W-:-:S04]  /*03f0*/  @!P2 SEL R2, RZ, 0xffffffff, P0 ;  /* 0xffffffffff02a807 */ /* 0x000fc80000000000 */
[----:B------:R-:W-:-:S04]  /*0400*/  LOP3.LUT R2, R2, 0x1, RZ, 0xc0, !PT ;  /* 0x0000000102027812 */ /* 0x000fc800078ec0ff */
[----:B------:R-:W-:Y:S01]  /*0410*/  ISETP.EQ.U32.AND P0, PT, R2, 0x1, PT ;  /* 0x000000010200780c */ /* 0x000fe20003f02070 */
[----:B------:R-:W-:-:S12]  /*0420*/  BRA `(.L_x_4) ;  /* 0x0000000000047947 */ /* 0x000fd80003800000 */
.L_x_5:
[----:B------:R-:W-:-:S13]  /*0430*/  PLOP3.LUT P0, PT, P1, PT, PT, 0x8, 0x0 ;  /* 0x000000000000781c */ /* 0x000fda0000f0e170 */
.L_x_4:
[----:B------:R-:W1:Y:S02]  /*0440*/  SHFL.IDX PT, R2, R0, RZ, 0x1f ;  /* 0x00001fff00027589 */ /* 0x000e6400000e0000 */
[----:B-1----:R-:W-:-:S13]  /*0450*/  ISETP.NE.AND P1, PT, R2, RZ, PT ;  /* 0x000000ff0200720c */ /* 0x002fda0003f25270 */
[----:B------:R-:W-:Y:S05]  /*0460*/  @P1 BRA `(.L_x_6) ;  /* 0x0000000000cc1947 */ /* 0x000fea0003800000 */
[----:B------:R-:W-:Y:S01]  /*0470*/  ELECT P1, URZ, PT ;  /* 0x00000000003f782f */ /* 0x000fe20003820000 */
[----:B------:R-:W-:-:S12]  /*0480*/  BSSY B0, `(.L_x_6) ;  /* 0x0000031000007945 */ /* 0x000fd80003800000 */
[----:B------:R-:W-:Y:S05]  /*0490*/  @!P1 BRA `(.L_x_7) ;  /* 0x0000000000bc9947 */ /* 0x000fea0003800000 */
[----:B------:R-:W1:Y:S01]  /*04a0*/  S2UR UR8, SR_CgaCtaId ;  /* 0x00000000000879c3 */ /* 0x000e620000008800 */
[----:B------:R-:W-:Y:S01]  /*04b0*/  UMOV UR4, 0x400 ;  /* 0x0000040000047882 */ /* 0x000fe20000000000 */
[----:B------:R-:W-:Y:S01]  /*04c0*/  UMOV UR5, 0x1 ;  /* 0x0000000100057882 */ /* 0x000fe20000000000 */
[----:B------:R-:W-:Y:S02]  /*04d0*/  UMOV UR6, 0x100 ;  /* 0x0000010000067882 */ /* 0x000fe40000000000 */
[----:B------:R-:W-:-:S04]  /*04e0*/  UIADD3 UR6, -UR6, 0x100000, URZ ;  /* 0x0010000006067890 */ /* 0x000fc8000fffe13f */
[----:B------:R-:W-:Y:S02]  /*04f0*/  USHF.L.U32 UR7, UR6, 0xb, URZ ;  /* 0x0000000b06077899 */ /* 0x000fe4000800063f */
[----:B------:R-:W-:Y:S02]  /*0500*/  USHF.L.U32 UR6, UR6, 0x1, URZ ;  /* 0x0000000106067899 */ /* 0x000fe4000800063f */
[----:B-1----:R-:W-:Y:S02]  /*0510*/  ULEA UR8, UR8, UR4, 0x18 ;  /* 0x0000000408087291 */ /* 0x002fe4000f8ec03f */
[----:B------:R-:W-:-:S04]  /*0520*/  UIADD3 UR4, -UR5, 0x100000, URZ ;  /* 0x0010000005047890 */ /* 0x000fc8000fffe13f */
[----:B------:R-:W-:Y:S02]  /*0530*/  USHF.L.U32 UR5, UR4, 0xb, URZ ;  /* 0x0000000b04057899 */ /* 0x000fe4000800063f */
[----:B------:R-:W-:Y:S01]  /*0540*/  USHF.L.U32 UR4, UR4, 0x1, URZ ;  /* 0x0000000104047899 */ /* 0x000fe2000800063f */
[----:B------:R-:W1:Y:S11]  /*0550*/  FENCE.VIEW.ASYNC.S ;  /* 0x00000000000073c6 */ /* 0x000e760000000000 */
[----:B-1----:R1:W2:Y:S01]  /*0560*/  SYNCS.EXCH.64 URZ, [UR8], UR4 ;  /* 0x00000004083f75b2 */ /* 0x0022a20008000100 */
[----:B------:R1:W3:Y:S01]  /*0570*/  SYNCS.EXCH.64 URZ, [UR8+0x88], UR6 ;  /* 0x00008806083f75b2 */ /* 0x0002e20008000100 */
[----:B------:R1:W4:Y:S01]  /*0580*/  SYNCS.EXCH.64 URZ, [UR8+0x8], UR4 ;  /* 0x00000804083f75b2 */ /* 0x0003220008000100 */
[----:B------:R1:W1:Y:S01]  /*0590*/  SYNCS.EXCH.64 URZ, [UR8+0x90], UR6 ;  /* 0x00009006083f75b2 */ /* 0x0002620008000100 */
        /* <DEDUP_REMOVED lines=30> */
[----:B--234-:R-:W-:Y:S01]  /*0780*/  NOP ;  /* 0x0000000000007918 */ /* 0x01cfe20000000000 */
.L_x_7:
[----:B-1----:R-:W-:Y:S05]  /*0790*/  BSYNC B0 ;  /* 0x0000000000007941 */ /* 0x002fea0003800000 */
.L_x_6:
[----:B------:R-:W1:Y:S01]  /*07a0*/  SHFL.IDX PT, R4, R0, RZ, 0x1f ;  /* 0x00001fff00047589 */ /* 0x000e6200000e0000 */
[----:B------:R-:W2:Y:S01]  /*07b0*/  LDC R2, c[0x0][0x904] ;  /* 0x00024100ff027b82 */ /* 0x000ea20000000800 */
[----:B------:R-:W-:Y:S01]  /*07c0*/  NOP ;  /* 0x0000000000007918 */ /* 0x000fe20000000000 */
[----:B-1----:R-:W-:-:S13]  /*07d0*/  ISETP.NE.AND P1, PT, R4, RZ, PT ;  /* 0x000000ff0400720c */ /* 0x002fda0003f25270 */
[----:B------:R-:W-:Y:S05]  /*07e0*/  @P1 BRA `(.L_x_8) ;  /* 0x0000000000481947 */ /* 0x000fea0003800000 */
[----:B------:R-:W1:Y:S01]  /*07f0*/  S2UR UR5, SR_CgaCtaId ;  /* 0x00000000000579c3 */ /* 0x000e620000008800 */
[----:B------:R-:W-:Y:S01]  /*0800*/  UMOV UR4, 0x400 ;  /* 0x0000040000047882 */ /* 0x000fe20000000000 */
[----:B------:R-:W-:Y:S01]  /*0810*/  UMOV UR6, 0x20 ;  /* 0x0000002000067882 */ /* 0x000fe20000000000 */
[----:B------:R-:W-:Y:S01]  /*0820*/  UMOV UR7, 0x100 ;  /* 0x0000010000077882 */ /* 0x000fe20000000000 */
[----:B------:R-:W-:Y:S01]  /*0830*/  ELECT P1, URZ, PT ;  /* 0x00000000003f782f */ /* 0x000fe20003820000 */
[----:B-1----:R-:W-:Y:S02]  /*0840*/  ULEA UR8, UR5, UR4, 0x18 ;  /* 0x0000000405087291 */ /* 0x002fe4000f8ec03f */
[----:B------:R-:W-:-:S04]  /*0850*/  UIADD3 UR4, -UR6, 0x100000, URZ ;  /* 0x0010000006047890 */ /* 0x000fc8000fffe13f */
[----:B------:R-:W-:Y:S02]  /*0860*/  USHF.L.U32 UR5, UR4, 0xb, URZ ;  /* 0x0000000b04057899 */ /* 0x000fe4000800063f */
[----:B------:R-:W-:Y:S02]  /*0870*/  USHF.L.U32 UR4, UR4, 0x1, URZ ;  /* 0x0000000104047899 */ /* 0x000fe4000800063f */
[----:B------:R-:W-:-:S04]  /*0880*/  UIADD3 UR6, -UR7, 0x100000, URZ ;  /* 0x0010000007067890 */ /* 0x000fc8000fffe13f */
[----:B------:R-:W-:Y:S02]  /*0890*/  USHF.L.U32 UR7, UR6, 0xb, URZ ;  /* 0x0000000b06077899 */ /* 0x000fe4000800063f */
[----:B------:R-:W-:Y:S01]  /*08a0*/  USHF.L.U32 UR6, UR6, 0x1, URZ ;  /* 0x0000000106067899 */ /* 0x000fe2000800063f */
[----:B------:R-:W1:Y:S03]  /*08b0*/  FENCE.VIEW.ASYNC.S ;  /* 0x00000000000073c6 */ /* 0x000e660000000000 */
[----:B-1----:R1:W3:Y:S08]  /*08c0*/  SYNCS.EXCH.64 URZ, [UR8+0x110], UR4 ;  /* 0x00011004083f75b2 */ /* 0x0022f00008000100 */
[----:B------:R1:W4:Y:S01]  /*08d0*/  SYNCS.EXCH.64 URZ, [UR8+0x120], UR6 ;  /* 0x00012006083f75b2 */ /* 0x0003220008000100 */
[----:B------:R1:W1:Y:S01]  /*08e0*/  SYNCS.EXCH.64 URZ, [UR8+0x118], UR4 ;  /* 0x00011804083f75b2 */ /* 0x0002620008000100 */
[----:B------:R1:W1:Y:S01]  /*08f0*/  SYNCS.EXCH.64 URZ, [UR8+0x128], UR6 ;  /* 0x00012806083f75b2 */ /* 0x0002620008000100 */
[----:B------:R-:W-:Y:S01]  /*0900*/  NOP ;  /* 0x0000000000007918 */ /* 0x000fe20000000000 */
.L_x_8:
[----:B------:R-:W5:Y:S01]  /*0910*/  SHFL.IDX PT, R0, R0, RZ, 0x1f ;  /* 0x00001fff00007589 */ /* 0x000f6200000e0000 */
[----:B------:R-:W-:Y:S01]  /*0920*/  ELECT P1, URZ, PT ;  /* 0x00000000003f782f */ /* 0x000fe20003820000 */
[----:B------:R-:W3:Y:S01]  /*0930*/  S2UR UR43, SR_CgaCtaId ;  /* 0x00000000002b79c3 */ /* 0x000ee20000008800 */
[----:B--2---:R-:W-:Y:S01]  /*0940*/  ISETP.NE.AND P6, PT, R2, 0x1, PT ;  /* 0x000000010200780c */ /* 0x004fe20003fc5270 */
[----:B------:R-:W2:Y:S01]  /*0950*/  S2R R7, SR_CTAID.Y ;  /* 0x0000000000077919 */ /* 0x000ea20000002600 */
[----:B-1----:R-:W-:Y:S01]  /*0960*/  UMOV UR4, 0x20 ;  /* 0x0000002000047882 */ /* 0x002fe20000000000 */
[----:B------:R-:W-:Y:S01]  /*0970*/  ISETP.NE.AND P4, PT, R3, RZ, PT ;  /* 0x000000ff0300720c */ /* 0x000fe20003f85270 */
[----:B------:R-:W-:Y:S01]  /*0980*/  NOP ;  /* 0x0000000000007918 */ /* 0x000fe20000000000 */
[----:B------:R-:W1:Y:S01]  /*0990*/  S2R R10, SR_CTAID.X ;  /* 0x00000000000a7919 */ /* 0x000e620000002500 */
[----:B------:R-:W-:Y:S01]  /*09a0*/  P2R R4, PR, RZ, 0x40 ;  /* 0x00000040ff047803 */ /* 0x000fe20000000000 */
[----:B------:R-:W-:-:S06]  /*09b0*/  IMAD.MOV.U32 R11, RZ, RZ, RZ ;  /* 0x000000ffff0b7224 */ /* 0x000fcc00078e00ff */
[----:B------:R-:W1:Y:S01]  /*09c0*/  @P6 LDC R17, c[0x0][0x10] ;  /* 0x00000400ff116b82 */ /* 0x000e620000000800 */
[----:B------:R-:W-:Y:S02]  /*09d0*/  @P6 MOV R5, RZ ;  /* 0x000000ff00056202 */ /* 0x000fe40000000f00 */
[----:B-----5:R-:W-:-:S05]  /*09e0*/  ISETP.NE.OR P2, PT, R0, RZ, !P1 ;  /* 0x000000ff0000720c */ /* 0x020fca0004f45670 */
[----:B------:R-:W5:Y:S01]  /*09f0*/  @!P6 LDC R12, c[0x0][0xc] ;  /* 0x00000300ff0ceb82 */ /* 0x000f620000000800 */
[----:B------:R-:W-:-:S04]  /*0a00*/  ISETP.EQ.OR P1, PT, R3, 0x3, !P4 ;  /* 0x000000030300780c */ /* 0x000fc80006722670 */
[----:B------:R-:W-:-:S04]  /*0a10*/  ISETP.EQ.AND P1, PT, R6, RZ, P1 ;  /* 0x000000ff0600720c */ /* 0x000fc80000f22270 */
[----:B------:R-:W-:Y:S01]  /*0a20*/  SEL R19, RZ, 0x1, !P1 ;  /* 0x00000001ff137807 */ /* 0x000fe20004800000 */
[----:B--2---:R-:W-:Y:S01]  /*0a30*/  @P6 IMAD.MOV.U32 R4, RZ, RZ, R7 ;  /* 0x000000ffff046224 */ /* 0x004fe200078e0007 */
[----:B------:R-:W-:Y:S01]  /*0a40*/  VOTEU.ALL UP0, P2 ;  /* 0x00000000003f7886 */ /* 0x000fe20001000000 */
[----:B------:R-:W-:Y:S02]  /*0a50*/  VOTEU.ALL UP1, P2 ;  /* 0x00000000003f7886 */ /* 0x000fe40001020000 */
[----:B-1----:R-:W-:Y:S02]  /*0a60*/  @P6 IMAD.WIDE.U32 R16, R10, R17, R4 ;  /* 0x000000110a106225 */ /* 0x002fe400078e0004 */
[----:B------:R-:W-:Y:S01]  /*0a70*/  @!UP0 UMOV UR6, 0x400 ;  /* 0x0000040000068882 */ /* 0x000fe20000000000 */
[----:B------:R-:W-:-:S04]  /*0a80*/  @!UP0 UIADD3 UR4, -UR4, 0x100000, URZ ;  /* 0x0010000004048890 */ /* 0x000fc8000fffe13f */
[----:B------:R-:W-:Y:S02]  /*0a90*/  @!UP0 USHF.L.U32 UR5, UR4, 0xb, URZ ;  /* 0x0000000b04058899 */ /* 0x000fe4000800063f */
[----:B------:R-:W-:Y:S01]  /*0aa0*/  @!UP0 USHF.L.U32 UR4, UR4, 0x1, URZ ;  /* 0x0000000104048899 */ /* 0x000fe2000800063f */
[----:B------:R-:W-:Y:S01]  /*0ab0*/  @P6 IMAD.MOV.U32 R5, RZ, RZ, RZ ;  /* 0x000000ffff056224 */ /* 0x000fe200078e00ff */
[----:B---3--:R-:W-:Y:S01]  /*0ac0*/  @!UP0 ULEA UR8, UR43, UR6, 0x18 ;  /* 0x000000062b088291 */ /* 0x008fe2000f8ec03f */
[----:B------:R-:W-:Y:S01]  /*0ad0*/  VOTEU.ALL UP0, P2 ;  /* 0x00000000003f7886 */ /* 0x000fe20001000000 */
[C---:B------:R-:W-:Y:S01]  /*0ae0*/  ISETP.NE.AND P2, PT, R6.reuse, RZ, PT ;  /* 0x000000ff0600720c */ /* 0x040fe20003f45270 */
[----:B------:R-:W-:Y:S01]  /*0af0*/  ULDC UR6, c[0x0][0xc] ;  /* 0x0000030000067ab9 */ /* 0x000fe20000000800 */
[----:B------:R-:W-:Y:S01]  /*0b00*/  ULDC UR7, c[0x0][0x10] ;  /* 0x0000040000077ab9 */ /* 0x000fe20000000800 */
[----:B------:R-:W-:Y:S01]  /*0b10*/  VIADD R6, R6, 0xffffffff ;  /* 0xffffffff06067836 */ /* 0x000fe20000000000 */
[----:B------:R-:W-:Y:S01]  /*0b20*/  ISETP.EQ.AND P5, PT, R3, 0x2, !P2 ;  /* 0x000000020300780c */ /* 0x000fe200057a2270 */
[----:B------:R-:W-:-:S02]  /*0b30*/  @P6 IMAD.IADD R17, R17, 0x1, R5 ;  /* 0x0000000111116824 */ /* 0x000fc400078e0205 */
[----:B-----5:R-:W-:Y:S01]  /*0b40*/  @!P6 IMAD.WIDE.U32 R4, R12, R7, R10 ;  /* 0x000000070c04e225 */ /* 0x020fe200078e000a */
[----:B------:R-:W-:Y:S01]  /*0b50*/  ISETP.GE.U32.AND P1, PT, R6, 0x2, PT ;  /* 0x000000020600780c */ /* 0x000fe20003f26070 */
[----:B------:R-:W1:Y:S02]  /*0b60*/  FENCE.VIEW.ASYNC.S ;  /* 0x00000000000073c6 */ /* 0x000e640000000000 */
[----:B-1----:R-:W4:Y:S01]  /*0b70*/  @!UP0 SYNCS.EXCH.64 URZ, [UR8+0x130], UR4 ;  /* 0x00013004083f85b2 */ /* 0x002f220008000100 */
[----:B------:R-:W-:Y:S01]  /*0b80*/  SEL R0, RZ, 0x1, !P5 ;  /* 0x00000001ff007807 */ /* 0x000fe20006800000 */
[----:B------:R-:W-:Y:S01]  /*0b90*/  @!P6 IMAD.MOV.U32 R16, RZ, RZ, R4 ;  /* 0x000000ffff10e224 */ /* 0x000fe200078e0004 */
[----:B------:R-:W-:Y:S01]  /*0ba0*/  SEL R19, R19, 0x2, P1 ;  /* 0x0000000213137807 */ /* 0x000fe20000800000 */
[----:B------:R-:W-:Y:S01]  /*0bb0*/  @!P6 IMAD.MOV.U32 R17, RZ, RZ, R5 ;  /* 0x000000ffff11e224 */ /* 0x000fe200078e0005 */
[----:B------:R-:W-:Y:S01]  /*0bc0*/  SEL R0, R0, 0x2, P1 ;  /* 0x0000000200007807 */ /* 0x000fe20000800000 */
[----:B------:R1:W4:Y:S01]  /*0bd0*/  @!UP1 SYNCS.EXCH.64 URZ, [UR8+0x138], UR4 ;  /* 0x00013804083f95b2 */ /* 0x0003220008000100 */
[----:B------:R-:W-:Y:S01]  /*0be0*/  NOP ;  /* 0x0000000000007918 */ /* 0x000fe20000000000 */
[----:B-1----:R-:W-:-:S03]  /*0bf0*/  UIMAD.WIDE.U32 UR4, UR6, UR7, URZ ;  /* 0x00000007060472a5 */ /* 0x002fc6000f8e003f */
[----:B------:R-:W-:Y:S02]  /*0c00*/  ULDC UR6, c[0x0][0x14] ;  /* 0x0000050000067ab9 */ /* 0x000fe40000000800 */
[----:B------:R-:W-:Y:S02]  /*0c10*/  UIMAD.WIDE.U32 UR36, UR4, UR6, URZ ;  /* 0x00000006042472a5 */ /* 0x000fe4000f8e003f */
[----:B------:R-:W-:-:S04]  /*0c20*/  UIMAD UR42, UR5, UR6, URZ ;  /* 0x00000006052a72a4 */ /* 0x000fc8000f8e023f */
[----:B------:R-:W-:Y:S01]  /*0c30*/  UIADD3 UR42, UR37, UR42, URZ ;  /* 0x0000002a252a7290 */ /* 0x000fe2000fffe03f */
[----:B----4-:R-:W-:Y:S06]  /*0c40*/  BAR.SYNC.DEFER_BLOCKING 0x0 ;  /* 0x0000000000007b1d */ /* 0x010fec0000010000 */
[----:B------:R-:W-:Y:S05]  /*0c50*/  @!P2 BRA `(.L_x_9) ;  /* 0x0000006c00e0a947 */ /* 0x000fea0003800000 */
[----:B------:R-:W-:-:S13]  /*0c60*/  ISETP.GT.U32.AND P0, PT, R6, 0x1, PT ;  /* 0x000000010600780c */ /* 0x000fda0003f04070 */
[----:B------:R-:W-:Y:S05]  /*0c70*/  @P0 EXIT ;  /* 0x000000000000094d */ /* 0x000fea0003800000 */
[----:B------:R-:W-:Y:S01]  /*0c80*/  ULDC.64 UR4, c[0x0][0x8f8] ;  /* 0x00023e0000047ab9 */ /* 0x000fe20000000a00 */
[----:B------:R-:W-:Y:S01]  /*0c90*/  UMOV UR47, 0xffffffff ;  /* 0xffffffff002f7882 */ /* 0x000fe20000000000 */
[----:B------:R-:W-:Y:S01]  /*0ca0*/  ISETP.GE.U32.AND P0, PT, R16, UR4, PT ;  /* 0x0000000410007c0c */ /* 0x000fe2000bf06070 */
[----:B------:R-:W-:Y:S01]  /*0cb0*/  IMAD.MOV.U32 R8, RZ, RZ, -0x1 ;  /* 0xffffffffff087424 */ /* 0x000fe200078e00ff */
[----:B------:R-:W-:Y:S02]  /*0cc0*/  PRMT R22, RZ, 0x7610, R22 ;  /* 0x00007610ff167816 */ /* 0x000fe40000000016 */
[----:B------:R-:W-:Y:S02]  /*0cd0*/  ISETP.GE.U32.AND.EX P0, PT, R17, UR5, PT, P0 ;  /* 0x0000000511007c0c */ /* 0x000fe4000bf06100 */
[----:B------:R-:W-:Y:S02]  /*0ce0*/  MOV R3, 0xffffffff ;  /* 0xffffffff00037802 */ /* 0x000fe40000000f00 */
[----:B------:R-:W-:-:S09]  /*0cf0*/  PRMT R6, RZ, 0x7610, R6 ;  /* 0x00007610ff067816 */ /* 0x000fd20000000006 */
[----:B------:R-:W-:Y:S05]  /*0d00*/  @P0 BRA `(.L_x_10) ;  /* 0x0000000400580947 */ /* 0x000fea0003800000 */
[----:B------:R-:W1:Y:S01]  /*0d10*/  LDC.64 R20, c[0x0][0x8d0] ;  /* 0x00023400ff147b82 */ /* 0x000e620000000a00 */
[----:B------:R-:W-:Y:S02]  /*0d20*/  IMAD.MOV.U32 R4, RZ, RZ, R16 ;  /* 0x000000ffff047224 */ /* 0x000fe400078e0010 */
[----:B------:R-:W-:-:S05]  /*0d30*/  IMAD.MOV.U32 R5, RZ, RZ, R17 ;  /* 0x000000ffff057224 */ /* 0x000fca00078e0011 */
[----:B------:R-:W2:Y:S08]  /*0d40*/  LDC R6, c[0x0][0x8d8] ;  /* 0x00023600ff067b82 */ /* 0x000eb00000000800 */
[----:B------:R-:W3:Y:S01]  /*0d50*/  LDC.64 R24, c[0x0][0x8c8] ;  /* 0x00023200ff187b82 */ /* 0x000ee20000000a00 */
[----:B-1----:R-:W-:-:S04]  /*0d60*/  ISETP.NE.U32.AND P0, PT, R20, RZ, PT ;  /* 0x000000ff1400720c */ /* 0x002fc80003f05070 */
[----:B------:R-:W-:-:S13]  /*0d70*/  ISETP.NE.AND.EX P0, PT, R21, RZ, PT, P0 ;  /* 0x000000ff1500720c */ /* 0x000fda0003f05300 */
[----:B--23--:R-:W-:Y:S05]  /*0d80*/  @!P0 BRA `(.L_x_11) ;  /* 0x0000000000288947 */ /* 0x00cfea0003800000 */
[----:B------:R-:W1:Y:S02]  /*0d90*/  LDC R3, c[0x0][0x8dc] ;  /* 0x00023700ff037b82 */ /* 0x000e640000000800 */
[----:B-1----:R-:W-:-:S05]  /*0da0*/  IADD3 R3, P0, R16, R3, RZ ;  /* 0x0000000310037210 */ /* 0x002fca0007f1e0ff */
[----:B------:R-:W-:-:S04]  /*0db0*/  IMAD.X R15, RZ, RZ, R17, P0 ;  /* 0x000000ffff0f7224 */ /* 0x000fc800000e0611 */
[----:B------:R-:W-:-:S04]  /*0dc0*/  IMAD.WIDE.U32 R4, R15, R20, RZ ;  /* 0x000000140f047225 */ /* 0x000fc800078e00ff */
[----:B------:R-:W-:-:S04]  /*0dd0*/  IMAD.WIDE.U32 R8, P0, R3, R21, R4 ;  /* 0x0000001503087225 */ /* 0x000fc80007800004 */
[----:B------:R-:W-:-:S04]  /*0de0*/  IMAD.WIDE.U32 R4, R3, R20, RZ ;  /* 0x0000001403047225 */ /* 0x000fc800078e00ff */
[----:B------:R-:W-:Y:S01]  /*0df0*/  IMAD.X R13, RZ, RZ, RZ, P0 ;  /* 0x000000ffff0d7224 */ /* 0x000fe200000e06ff */
[----:B------:R-:W-:Y:S01]  /*0e00*/  IADD3 RZ, P0, R5, R8, RZ ;  /* 0x0000000805ff7210 */ /* 0x000fe20007f1e0ff */
[----:B------:R-:W-:-:S04]  /*0e10*/  IMAD.MOV.U32 R12, RZ, RZ, R9 ;  /* 0x000000ffff0c7224 */ /* 0x000fc800078e0009 */
[----:B------:R-:W-:-:S08]  /*0e20*/  IMAD.WIDE.U32.X R4, R15, R21, R12, P0 ;  /* 0x000000150f047225 */ /* 0x000fd000000e040c */
.L_x_11:
[-CC-:B------:R-:W-:Y:S01]  /*0e30*/  SHF.R.U64 R30, R4, R6.reuse, R5.reuse ;  /* 0x00000006041e7219 */ /* 0x180fe20000001205 */
[----:B------:R-:W1:Y:S01]  /*0e40*/  LDC.64 R26, c[0x0][0x8e8] ;  /* 0x00023a00ff1a7b82 */ /* 0x000e620000000a00 */
[----:B------:R-:W-:Y:S01]  /*0e50*/  SHF.R.U32.HI R4, RZ, R6, R5 ;  /* 0x00000006ff047219 */ /* 0x000fe20000011605 */
[----:B------:R-:W-:Y:S01]  /*0e60*/  ULDC UR4, c[0x0][0x150] ;  /* 0x0000540000047ab9 */ /* 0x000fe20000000800 */
[----:B------:R-:W-:Y:S02]  /*0e70*/  IADD3 R11, P0, RZ, -R30, RZ ;  /* 0x8000001eff0b7210 */ /* 0x000fe40007f1e0ff */
[----:B------:R-:W-:Y:S02]  /*0e80*/  I2FP.F32.U32 R3, R10 ;  /* 0x0000000a00037245 */ /* 0x000fe40000201000 */
[----:B------:R-:W-:Y:S01]  /*0e90*/  IADD3.X R13, RZ, ~R4, RZ, P0, !PT ;  /* 0x80000004ff0d7210 */ /* 0x000fe200007fe4ff */
[----:B------:R-:W2:Y:S01]  /*0ea0*/  LDC R8, c[0x0][0x8c0] ;  /* 0x00023000ff087b82 */ /* 0x000ea20000000800 */
[----:B------:R-:W-:-:S04]  /*0eb0*/  IMAD.WIDE.U32 R4, R11, R24, R16 ;  /* 0x000000180b047225 */ /* 0x000fc800078e0010 */
[----:B------:R-:W-:Y:S01]  /*0ec0*/  FMUL R3, R3, UR4 ;  /* 0x0000000403037c20 */ /* 0x000fe20008400000 */
[----:B------:R-:W-:Y:S01]  /*0ed0*/  ULDC UR4, c[0x0][0x154] ;  /* 0x0000550000047ab9 */ /* 0x000fe20000000800 */
[----:B------:R-:W-:Y:S02]  /*0ee0*/  IMAD R6, R13, R24, RZ ;  /* 0x000000180d067224 */ /* 0x000fe400078e02ff */
[----:B------:R-:W3:Y:S02]  /*0ef0*/  LDC R13, c[0x0][0x8b0] ;  /* 0x00022c00ff0d7b82 */ /* 0x000ee40000000800 */
[----:B------:R-:W-:Y:S01]  /*0f00*/  IMAD R11, R11, R25, R6 ;  /* 0x000000190b0b7224 */ /* 0x000fe200078e0206 */
[----:B------:R-:W4:Y:S03]  /*0f10*/  F2I.U32.TRUNC.NTZ R3, R3 ;  /* 0x0000000300037305 */ /* 0x000f26000020f000 */
[----:B------:R-:W-:-:S02]  /*0f20*/  IMAD.IADD R5, R5, 0x1, R11 ;  /* 0x0000000105057824 */ /* 0x000fc400078e020b */
[----:B------:R-:W5:Y:S01]  /*0f30*/  LDC R15, c[0x0][0x900] ;  /* 0x00024000ff0f7b82 */ /* 0x000f620000000800 */
[----:B-1----:R-:W-:-:S04]  /*0f40*/  ISETP.NE.U32.AND P0, PT, R26, RZ, PT ;  /* 0x000000ff1a00720c */ /* 0x002fc80003f05070 */
[----:B------:R-:W-:-:S03]  /*0f50*/  ISETP.NE.AND.EX P0, PT, R27, RZ, PT, P0 ;  /* 0x000000ff1b00720c */ /* 0x000fc60003f05300 */
[----:B------:R-:W1:Y:S01]  /*0f60*/  LDC R9, c[0x0][0x144] ;  /* 0x00005100ff097b82 */ /* 0x000e620000000800 */
[-C--:B--2---:R-:W-:Y:S01]  /*0f70*/  SHF.R.U64 R21, R4, R8.reuse, R5 ;  /* 0x0000000804157219 */ /* 0x084fe20000001205 */
[----:B----4-:R-:W-:Y:S01]  /*0f80*/  IMAD.MOV R11, RZ, RZ, -R3 ;  /* 0x000000ffff0b7224 */ /* 0x010fe200078e0a03 */
[----:B------:R-:W-:Y:S02]  /*0f90*/  I2FP.F32.U32 R4, R7 ;  /* 0x0000000700047245 */ /* 0x000fe40000201000 */
[----:B------:R-:W-:Y:S01]  /*0fa0*/  SHF.R.U32.HI R6, RZ, R8, R5 ;  /* 0x00000008ff067219 */ /* 0x000fe20000011605 */
[----:B------:R-:W-:Y:S02]  /*0fb0*/  IMAD.MOV.U32 R8, RZ, RZ, 0x1 ;  /* 0x00000001ff087424 */ /* 0x000fe400078e00ff */
[----:B------:R-:W2:Y:S01]  /*0fc0*/  LDC R14, c[0x0][0x148] ;  /* 0x00005200ff0e7b82 */ /* 0x000ea20000000800 */
[----:B------:R-:W-:Y:S01]  /*0fd0*/  FMUL R5, R4, UR4 ;  /* 0x0000000404057c20 */ /* 0x000fe20008400000 */
[-CC-:B---3--:R-:W-:Y:S01]  /*0fe0*/  SHF.R.U64 R29, R21, R13.reuse, R6.reuse ;  /* 0x0000000d151d7219 */ /* 0x188fe20000001206 */
[----:B------:R-:W-:Y:S01]  /*0ff0*/  IMAD.MOV.U32 R4, RZ, RZ, -0x1 ;  /* 0xffffffffff047424 */ /* 0x000fe200078e00ff */
[----:B------:R-:W-:-:S02]  /*1000*/  SHF.R.U32.HI R6, RZ, R13, R6 ;  /* 0x0000000dff067219 */ /* 0x000fc40000011606 */
[----:B------:R3:W4:Y:S02]  /*1010*/  F2I.U32.TRUNC.NTZ R13, R5 ;  /* 0x00000005000d7305 */ /* 0x000724000020f000 */
[----:B------:R-:W2:Y:S01]  /*1020*/  LDC R23, c[0x0][0x8a8] ;  /* 0x00022a00ff177b82 */ /* 0x000ea20000000800 */
[-C--:B-----5:R-:W-:Y:S02]  /*1030*/  SHF.L.U32 R4, R4, R15.reuse, RZ ;  /* 0x0000000f04047219 */ /* 0x0a0fe400000006ff */
[-CC-:B------:R-:W-:Y:S02]  /*1040*/  SHF.R.U64 R28, R29, R15.reuse, R6.reuse ;  /* 0x0000000f1d1c7219 */ /* 0x180fe40000001206 */
[----:B------:R-:W-:Y:S02]  /*1050*/  LOP3.LUT R12, RZ, R4, RZ, 0x33, !PT ;  /* 0x00000004ff0c7212 */ /* 0x000fe400078e33ff */
[----:B---3--:R-:W-:Y:S01]  /*1060*/  SHF.R.U32.HI R5, RZ, R15, R6 ;  /* 0x0000000fff057219 */ /* 0x008fe20000011606 */
[----:B------:R-:W3:Y:S01]  /*1070*/  LDC R20, c[0x0][0x8f0] ;  /* 0x00023c00ff147b82 */ /* 0x000ee20000000800 */
[----:B-1----:R-:W-:Y:S01]  /*1080*/  IMAD R3, R9, R11, R10 ;  /* 0x0000000b09037224 */ /* 0x002fe200078e020a */
[----:B------:R-:W-:Y:S01]  /*1090*/  SHF.L.U32 R6, R8, R15, RZ ;  /* 0x0000000f08067219 */ /* 0x000fe200000006ff */
[----:B------:R-:W-:-:S05]  /*10a0*/  IMAD.MOV.U32 R4, RZ, RZ, R28 ;  /* 0x000000ffff047224 */ /* 0x000fca00078e001c */
[----:B------:R-:W1:Y:S08]  /*10b0*/  LDC R24, c[0x0][0x8e0] ;  /* 0x00023800ff187b82 */ /* 0x000e700000000800 */
[----:B------:R-:W1:Y:S01]  /*10c0*/  LDC R25, c[0x0][0x8b8] ;  /* 0x00022e00ff197b82 */ /* 0x000e620000000800 */
[----:B--2-4-:R-:W-:Y:S05]  /*10d0*/  @!P0 BRA `(.L_x_12) ;  /* 0x0000000000288947 */ /* 0x014fea0003800000 */
[----:B------:R-:W2:Y:S02]  /*10e0*/  LDC R11, c[0x0][0x8f4] ;  /* 0x00023d00ff0b7b82 */ /* 0x000ea40000000800 */
[----:B--2---:R-:W-:-:S05]  /*10f0*/  IADD3 R11, P0, R28, R11, RZ ;  /* 0x0000000b1c0b7210 */ /* 0x004fca0007f1e0ff */
[----:B------:R-:W-:-:S04]  /*1100*/  IMAD.X R15, RZ, RZ, R5, P0 ;  /* 0x000000ffff0f7224 */ /* 0x000fc800000e0605 */
[----:B------:R-:W-:-:S04]  /*1110*/  IMAD.WIDE.U32 R4, R15, R26, RZ ;  /* 0x0000001a0f047225 */ /* 0x000fc800078e00ff */
[----:B------:R-:W-:-:S04]  /*1120*/  IMAD.WIDE.U32 R8, P0, R11, R27, R4 ;  /* 0x0000001b0b087225 */ /* 0x000fc80007800004 */
[----:B------:R-:W-:Y:S01]  /*1130*/  IMAD.WIDE.U32 R4, R11, R26, RZ ;  /* 0x0000001a0b047225 */ /* 0x000fe200078e00ff */
[----:B------:R-:W-:-:S03]  /*1140*/  IADD3.X R11, RZ, RZ, RZ, P0, !PT ;  /* 0x000000ffff0b7210 */ /* 0x000fc600007fe4ff */
[----:B------:R-:W-:Y:S01]  /*1150*/  IMAD.MOV.U32 R10, RZ, RZ, R9 ;  /* 0x000000ffff0a7224 */ /* 0x000fe200078e0009 */
[----:B------:R-:W-:-:S05]  /*1160*/  IADD3 RZ, P0, R5, R8, RZ ;  /* 0x0000000805ff7210 */ /* 0x000fca0007f1e0ff */
[----:B------:R-:W-:-:S08]  /*1170*/  IMAD.WIDE.U32.X R4, R15, R27, R10, P0 ;  /* 0x0000001b0f047225 */ /* 0x000fd000000e040a */
.L_x_12:
[----:B---3--:R-:W-:Y:S01]  /*1180*/  SHF.R.U64 R4, R4, R20, R5 ;  /* 0x0000001404047219 */ /* 0x008fe20000001205 */
[----:B------:R-:W-:Y:S01]  /*1190*/  VIADD R8, R23, 0xffffffff ;  /* 0xffffffff17087836 */ /* 0x000fe20000000000 */
[----:B------:R-:W-:Y:S01]  /*11a0*/  LOP3.LUT R5, R29, R12, RZ, 0xc0, !PT ;  /* 0x0000000c1d057212 */ /* 0x000fe200078ec0ff */
[----:B------:R-:W-:Y:S01]  /*11b0*/  IMAD.MOV R13, RZ, RZ, -R13 ;  /* 0x000000ffff0d7224 */ /* 0x000fe200078e0a0d */
[----:B------:R-:W-:Y:S01]  /*11c0*/  R2UR UR47, R30 ;  /* 0x000000001e2f72ca */ /* 0x000fe200000e0000 */
[----:B------:R-:W-:Y:S01]  /*11d0*/  IMAD.MOV R9, RZ, RZ, -R4 ;  /* 0x000000ffff097224 */ /* 0x000fe200078e0a04 */
[----:B------:R-:W-:Y:S01]  /*11e0*/  LOP3.LUT R8, R21, R8, RZ, 0xc0, !PT ;  /* 0x0000000815087212 */ /* 0x000fe200078ec0ff */
[----:B------:R-:W-:Y:S02]  /*11f0*/  IMAD R6, R6, R4, R5 ;  /* 0x0000000406067224 */ /* 0x000fe400078e0205 */
[----:B------:R-:W-:Y:S02]  /*1200*/  @P6 IMAD R3, R14, R13, R7 ;  /* 0x0000000d0e036224 */ /* 0x000fe400078e0207 */
[----:B-1----:R-:W-:-:S02]  /*1210*/  IMAD R4, R9, R24, R28 ;  /* 0x0000001809047224 */ /* 0x002fc400078e021c */
[----:B------:R-:W-:Y:S02]  /*1220*/  IMAD R3, R6, R25, R3 ;  /* 0x0000001906037224 */ /* 0x000fe400078e0203 */
[----:B------:R-:W-:Y:S02]  /*1230*/  IMAD R4, R4, R23, R8 ;  /* 0x0000001704047224 */ /* 0x000fe400078e0208 */
[----:B------:R-:W-:-:S03]  /*1240*/  IMAD.MOV.U32 R6, RZ, RZ, 0x1 ;  /* 0x00000001ff067424 */ /* 0x000fc600078e00ff */
[----:B------:R-:W-:Y:S02]  /*1250*/  SEL R8, R4, R3, !P6 ;  /* 0x0000000304087207 */ /* 0x000fe40007000000 */
[----:B------:R-:W-:-:S07]  /*1260*/  SEL R3, R3, R4, !P6 ;  /* 0x0000000403037207 */ /* 0x000fce0007000000 */
.L_x_10:
[----:B------:R-:W-:-:S08]  /*1270*/  NOP ;  /* 0x0000000000007918 */ /* 0x000fd00000000000 */
[----:B------:R-:W1:Y:S02]  /*1280*/  USETMAXREG.TRY_ALLOC.CTAPOOL UP0, 0xe8 ;  /* 0x000000e8000079c8 */ /* 0x000e640008000600 */
[----:B-1----:R-:W-:-:S13]  /*1290*/  PLOP3.LUT P0, PT, PT, PT, UP0, 0x80, 0x0 ;  /* 0x000000000000781c */ /* 0x002fda0003f0f008 */
[----:B------:R-:W-:Y:S05]  /*12a0*/  @!P0 BRA `(.L_x_10) ;  /* 0xfffffffc00f08947 */ /* 0x000fea000383ffff */
[----:B------:R-:W-:Y:S02]  /*12b0*/  ULDC.64 UR4, c[0x0][0x590] ;  /* 0x0001640000047ab9 */ /* 0x000fe40000000a00 */
[----:B------:R-:W-:-:S04]  /*12c0*/  ISETP.NE.U32.AND P0, PT, RZ, UR4, PT ;  /* 0x00000004ff007c0c */ /* 0x000fc8000bf05070 */
[----:B------:R-:W-:-:S13]  /*12d0*/  ISETP.NE.AND.EX P0, PT, RZ, UR5, PT, P0 ;  /* 0x00000005ff007c0c */ /* 0x000fda000bf05300 */
[----:B------:R-:W-:Y:S05]  /*12e0*/  @P0 BRA `(.L_x_13) ;  /* 0x00000000002c0947 */ /* 0x000fea0003800000 */
[----:B------:R-:W-:Y:S02]  /*12f0*/  ULDC.64 UR4, c[0x0][0x588] ;  /* 0x0001620000047ab9 */ /* 0x000fe40000000a00 */
[----:B------:R-:W-:-:S04]  /*1300*/  ISETP.NE.U32.AND P0, PT, RZ, UR4, PT ;  /* 0x00000004ff007c0c */ /* 0x000fc8000bf05070 */
[----:B------:R-:W-:-:S13]  /*1310*/  ISETP.NE.AND.EX P0, PT, RZ, UR5, PT, P0 ;  /* 0x00000005ff007c0c */ /* 0x000fda000bf05300 */
[----:B------:R-:W-:Y:S05]  /*1320*/  @!P0 BRA `(.L_x_14) ;  /* 0x0000000000108947 */ /* 0x000fea0003800000 */
[----:B------:R-:W1:Y:S02]  /*1330*/  LDC.64 R4, c[0x0][0x588] ;  /* 0x00016200ff047b82 */ /* 0x000e640000000a00 */
[----:B-1----:R1:W5:Y:S01]  /*1340*/  LDG.E R23, desc[UR38][R4.64] ;  /* 0x0000002604177981 */ /* 0x002362000c1e1900 */
[----:B------:R-:W-:Y:S01]  /*1350*/  IMAD.MOV.U32 R22, RZ, RZ, 0x1 ;  /* 0x00000001ff167424 */ /* 0x000fe200078e00ff */
[----:B------:R-:W-:Y:S06]  /*1360*/  BRA `(.L_x_13) ;  /* 0x00000000000c7947 */ /* 0x000fec0003800000 */
.L_x_14:
[----:B------:R-:W-:Y:S01]  /*1370*/  ULDC UR4, c[0x0][0x580] ;  /* 0x0001600000047ab9 */ /* 0x000fe20000000800 */
[----:B------:R-:W-:Y:S01]  /*1380*/  MOV R22, 0x1 ;  /* 0x0000000100167802 */ /* 0x000fe20000000f00 */
[----:B------:R-:W-:-:S07]  /*1390*/  IMAD.U32 R23, RZ, RZ, UR4 ;  /* 0x00000004ff177e24 */ /* 0x000fce000f8e00ff */
.L_x_13:
        /* <DEDUP_REMOVED lines=8> */
[----:B------:R-:W2:Y:S02]  /*1420*/  LDC.64 R56, c[0x0][0x5a8] ;  /* 0x00016a00ff387b82 */ /* 0x000ea40000000a00 */
[----:B--2---:R2:W5:Y:S01]  /*1430*/  LDG.E R56, desc[UR38][R56.64] ;  /* 0x0000002638387981 */ /* 0x004562000c1e1900 */
[----:B------:R-:W-:Y:S05]  /*1440*/  BRA `(.L_x_15) ;  /* 0x0000000000087947 */ /* 0x000fea0003800000 */
.L_x_16:
[----:B------:R-:W-:Y:S02]  /*1450*/  ULDC UR4, c[0x0][0x5a0] ;  /* 0x0001680000047ab9 */ /* 0x000fe40000000800 */
[----:B------:R-:W-:-:S07]  /*1460*/  IMAD.U32 R56, RZ, RZ, UR4 ;  /* 0x00000004ff387e24 */ /* 0x000fce000f8e00ff */
.L_x_15:
[----:B------:R-:W-:-:S13]  /*1470*/  LOP3.LUT P0, RZ, R6, 0xff, RZ, 0xc0, !PT ;  /* 0x000000ff06ff7812 */ /* 0x000fda000780c0ff */
[----:B------:R-:W-:Y:S05]  /*1480*/  @!P0 EXIT ;  /* 0x000000000000894d */ /* 0x000fea0003800000 */
[----:B------:R-:W3:Y:S01]  /*1490*/  S2UR UR6, SR_CgaCtaId ;  /* 0x00000000000679c3 */ /* 0x000ee20000008800 */
[C---:B-1----:R-:W-:Y:S01]  /*14a0*/  IMAD.SHL.U32 R4, R18.reuse, 0x10, RZ ;  /* 0x0000001012047824 */ /* 0x042fe200078e00ff */
[----:B------:R-:W-:Y:S01]  /*14b0*/  ULDC UR4, c[0x0][0x28c] ;  /* 0x0000a30000047ab9 */ /* 0x000fe20000000800 */
[C---:B------:R-:W-:Y:S01]  /*14c0*/  IMAD.SHL.U32 R5, R18.reuse, 0x2, RZ ;  /* 0x0000000212057824 */ /* 0x040fe200078e00ff */
[----:B------:R-:W-:Y:S01]  /*14d0*/  UIADD3 UR4, UR4, 0x3f, URZ ;  /* 0x0000003f04047890 */ /* 0x000fe2000fffe03f */
[----:B------:R-:W-:Y:S01]  /*14e0*/  IMAD.SHL.U32 R7, R18, 0x8, RZ ;  /* 0x0000000812077824 */ /* 0x000fe200078e00ff */
[----:B------:R-:W-:Y:S01]  /*14f0*/  LOP3.LUT R4, R4, 0xe00, RZ, 0xc0, !PT ;  /* 0x00000e0004047812 */ /* 0x000fe200078ec0ff */
[----:B------:R-:W-:Y:S01]  /*1500*/  UMOV UR49, 0x400 ;  /* 0x0000040000317882 */ /* 0x000fe20000000000 */
[----:B------:R-:W-:Y:S01]  /*1510*/  USHF.R.S32.HI UR5, URZ, 0x1f, UR4 ;  /* 0x0000001f3f057899 */ /* 0x000fe20008011404 */
[----:B------:R-:W-:Y:S01]  /*1520*/  LOP3.LUT R58, R0, 0x1, RZ, 0xfc, !PT ;  /* 0x00000001003a7812 */ /* 0x000fe200078efcff */
[----:B------:R-:W-:Y:S01]  /*1530*/  IMAD.MOV.U32 R59, RZ, RZ, RZ ;  /* 0x000000ffff3b7224 */ /* 0x000fe200078e00ff */
[----:B------:R-:W-:Y:S01]  /*1540*/  LOP3.LUT R4, R4, 0x6, R5, 0xf8, !PT ;  /* 0x0000000604047812 */ /* 0x000fe200078ef805 */
[----:B------:R-:W-:Y:S01]  /*1550*/  ULEA.HI UR5, UR5, UR4, URZ, 0x6 ;  /* 0x0000000405057291 */ /* 0x000fe2000f8f303f */
[----:B------:R-:W-:Y:S01]  /*1560*/  LOP3.LUT R5, R7, 0x80, RZ, 0xc0, !PT ;  /* 0x0000008007057812 */ /* 0x000fe200078ec0ff */
[----:B------:R-:W-:Y:S01]  /*1570*/  ULDC.64 UR40, c[0x0][0x198] ;  /* 0x0000660000287ab9 */ /* 0x000fe20000000a00 */
[----:B------:R-:W-:Y:S01]  /*1580*/  LOP3.LUT R4, R4, 0x60, R7, 0xf8, !PT ;  /* 0x0000006004047812 */ /* 0x000fe200078ef807 */
[----:B------:R-:W-:Y:S01]  /*1590*/  USHF.R.S32.HI UR50, URZ, 0x6, UR5 ;  /* 0x000000063f327899 */ /* 0x000fe20008011405 */
[----:B------:R-:W-:Y:S01]  /*15a0*/  LOP3.LUT R5, R5, 0x10, R18, 0xf8, !PT ;  /* 0x0000001005057812 */ /* 0x000fe200078ef812 */
[----:B------:R-:W-:Y:S01]  /*15b0*/  UMOV UR48, URZ ;  /* 0x0000003f00307c82 */ /* 0x000fe20008000000 */
[----:B------:R-:W-:Y:S01]  /*15c0*/  LOP3.LUT R93, R19, 0x1, RZ, 0xfc, !PT ;  /* 0x00000001135d7812 */ /* 0x000fe200078efcff */
[----:B------:R-:W-:Y:S01]  /*15d0*/  UMOV UR4, URZ ;  /* 0x0000003f00047c82 */ /* 0x000fe20008000000 */
[----:B--2---:R-:W-:-:S02]  /*15e0*/  LOP3.LUT R57, R4, R5, RZ, 0xfc, !PT ;  /* 0x0000000504397212 */ /* 0x004fc400078efcff */
[----:B------:R-:W-:Y:S01]  /*15f0*/  MOV R62, RZ ;  /* 0x000000ff003e7202 */ /* 0x000fe20000000f00 */
[----:B---3--:R-:W-:-:S06]  /*1600*/  ULEA UR49, UR6, UR49, 0x18 ;  /* 0x0000003106317291 */ /* 0x008fcc000f8ec03f */
[----:B------:R-:W-:-:S07]  /*1610*/  VIADD R60, R57, UR49 ;  /* 0x00000031393c7c36 */ /* 0x000fce0008000000 */
.L_x_72:
[----:B------:R-:W-:Y:S01]  /*1620*/  LOP3.LUT R0, R18, 0x80, RZ, 0xc0, !PT ;  /* 0x0000008012007812 */ /* 0x000fe200078ec0ff */
[----:B------:R-:W1:Y:S01]  /*1630*/  LDC R4, c[0x0][0x28c] ;  /* 0x0000a300ff047b82 */ /* 0x000e620000000800 */
[----:B------:R-:W-:Y:S01]  /*1640*/  UMOV UR5, URZ ;  /* 0x0000003f00057c82 */ /* 0x000fe20008000000 */
[----:B------:R-:W-:Y:S01]  /*1650*/  UMOV UR6, URZ ;  /* 0x0000003f00067c82 */ /* 0x000fe20008000000 */
[----:B------:R-:W-:Y:S01]  /*1660*/  SHF.R.U32.HI R0, RZ, 0x7, R0 ;  /* 0x00000007ff007819 */ /* 0x000fe20000011600 */
[----:B------:R-:W-:Y:S01]  /*1670*/  UMOV UR13, UR4 ;  /* 0x00000004000d7c82 */ /* 0x000fe20008000000 */
[----:B------:R-:W-:Y:S01]  /*1680*/  CS2R R64, SRZ ;  /* 0x0000000000407805 */ /* 0x000fe2000001ff00 */
[----:B------:R-:W-:Y:S01]  /*1690*/  IMAD.MOV.U32 R61, RZ, RZ, RZ ;  /* 0x000000ffff3d7224 */ /* 0x000fe200078e00ff */
[----:B------:R-:W-:Y:S01]  /*16a0*/  CS2R R66, SRZ ;  /* 0x0000000000427805 */ /* 0x000fe2000001ff00 */
[----:B------:R-:W-:Y:S01]  /*16b0*/  IMAD.MOV.U32 R63, RZ, RZ, RZ ;  /* 0x000000ffff3f7224 */ /* 0x000fe200078e00ff */
[----:B------:R-:W2:Y:S01]  /*16c0*/  SHFL.IDX PT, R0, R0, RZ, 0x1f ;  /* 0x00001fff00007589 */ /* 0x000ea200000e0000 */
[----:B------:R-:W-:-:S02]  /*16d0*/  CS2R R68, SRZ ;  /* 0x0000000000447805 */ /* 0x000fc4000001ff00 */
[----:B------:R-:W-:Y:S02]  /*16e0*/  CS2R R70, SRZ ;  /* 0x0000000000467805 */ /* 0x000fe4000001ff00 */
[----:B------:R-:W-:Y:S02]  /*16f0*/  CS2R R72, SRZ ;  /* 0x0000000000487805 */ /* 0x000fe4000001ff00 */
[----:B------:R-:W-:Y:S02]  /*1700*/  CS2R R78, SRZ ;  /* 0x00000000004e7805 */ /* 0x000fe4000001ff00 */
[----:B------:R-:W-:Y:S02]  /*1710*/  CS2R R74, SRZ ;  /* 0x00000000004a7805 */ /* 0x000fe4000001ff00 */
[----:B------:R-:W-:Y:S02]  /*1720*/  CS2R R76, SRZ ;  /* 0x00000000004c7805 */ /* 0x000fe4000001ff00 */
[----:B------:R-:W-:-:S02]  /*1730*/  CS2R R82, SRZ ;  /* 0x0000000000527805 */ /* 0x000fc4000001ff00 */
[----:B------:R-:W-:Y:S02]  /*1740*/  CS2R R84, SRZ ;  /* 0x0000000000547805 */ /* 0x000fe4000001ff00 */
[----:B------:R-:W-:Y:S02]  /*1750*/  CS2R R80, SRZ ;  /* 0x0000000000507805 */ /* 0x000fe4000001ff00 */
[----:B------:R-:W-:Y:S02]  /*1760*/  CS2R R86, SRZ ;  /* 0x0000000000567805 */ /* 0x000fe4000001ff00 */
[----:B------:R-:W-:Y:S02]  /*1770*/  CS2R R88, SRZ ;  /* 0x0000000000587805 */ /* 0x000fe4000001ff00 */
[----:B------:R-:W-:Y:S01]  /*1780*/  CS2R R90, SRZ ;  /* 0x00000000005a7805 */ /* 0x000fe2000001ff00 */
[----:B------:R-:W-:Y:S01]  /*1790*/  IMAD.MOV.U32 R92, RZ, RZ, RZ ;  /* 0x000000ffff5c7224 */ /* 0x000fe200078e00ff */
[----:B------:R-:W-:-:S02]  /*17a0*/  CS2R R24, SRZ ;  /* 0x0000000000187805 */ /* 0x000fc4000001ff00 */
[----:B-1----:R-:W-:Y:S01]  /*17b0*/  ISETP.GE.AND P0, PT, R4, 0x1, PT ;  /* 0x000000010400780c */ /* 0x002fe20003f06270 */
[----:B------:R-:W-:Y:S01]  /*17c0*/  IMAD.MOV.U32 R94, RZ, RZ, RZ ;  /* 0x000000ffff5e7224 */ /* 0x000fe200078e00ff */
[----:B------:R-:W-:Y:S01]  /*17d0*/  CS2R R26, SRZ ;  /* 0x00000000001a7805 */ /* 0x000fe2000001ff00 */
[----:B------:R-:W-:Y:S01]  /*17e0*/  IMAD.U32 R6, RZ, RZ, UR48 ;  /* 0x00000030ff067e24 */ /* 0x000fe2000f8e00ff */
[----:B------:R-:W-:Y:S02]  /*17f0*/  CS2R R28, SRZ ;  /* 0x00000000001c7805 */ /* 0x000fe4000001ff00 */
[----:B------:R-:W-:Y:S02]  /*1800*/  CS2R R30, SRZ ;  /* 0x00000000001e7805 */ /* 0x000fe4000001ff00 */
[----:B------:R-:W-:Y:S02]  /*1810*/  CS2R R32, SRZ ;  /* 0x0000000000207805 */ /* 0x000fe4000001ff00 */
[----:B------:R-:W-:-:S02]  /*1820*/  CS2R R34, SRZ ;  /* 0x0000000000227805 */ /* 0x000fc4000001ff00 */
[----:B------:R-:W-:Y:S02]  /*1830*/  CS2R R36, SRZ ;  /* 0x0000000000247805 */ /* 0x000fe4000001ff00 */
[----:B--2---:R-:W-:Y:S02]  /*1840*/  R2UR UR7, R0 ;  /* 0x00000000000772ca */ /* 0x004fe400000e0000 */
        /* <DEDUP_REMOVED lines=9> */
[----:B------:R-:W-:-:S04]  /*18e0*/  ULEA.HI UR8, UR7, UR7, URZ, 0x1 ;  /* 0x0000000707087291 */ /* 0x000fc8000f8f083f */
[----:B------:R-:W-:-:S04]  /*18f0*/  ULOP3.LUT UR8, UR8, 0xffffe, URZ, 0xc0, !UPT ;  /* 0x000ffffe08087892 */ /* 0x000fc8000f8ec03f */
[----:B------:R-:W-:-:S03]  /*1900*/  UIADD3 UR8, UR7, -UR8, URZ ;  /* 0x8000000807087290 */ /* 0x000fc6000fffe03f */
[----:B------:R-:W-:Y:S01]  /*1910*/  UMOV UR7, URZ ;  /* 0x0000003f00077c82 */ /* 0x000fe20008000000 */
[----:B------:R-:W-:-:S04]  /*1920*/  ULEA UR8, UR8, UR49, 0xc ;  /* 0x0000003108087291 */ /* 0x000fc8000f8e603f */
[----:B------:R-:W-:-:S04]  /*1930*/  UIADD3 UR8, UR8, 0x4300, URZ ;  /* 0x0000430008087890 */ /* 0x000fc8000fffe03f */
[----:B------:R-:W-:-:S04]  /*1940*/  USHF.R.U32.HI UR8, URZ, 0x4, UR8 ;  /* 0x000000043f087899 */ /* 0x000fc80008011608 */
[----:B------:R-:W-:Y:S01]  /*1950*/  ULOP3.LUT UR12, UR8, 0x3fff, URZ, 0xc0, !UPT ;  /* 0x00003fff080c7892 */ /* 0x000fe2000f8ec03f */
[----:B------:R-:W-:Y:S11]  /*1960*/  @!P0 BRA `(.L_x_17) ;  /* 0x00000004007c8947 */ /* 0x000ff60003800000 */
[----:B------:R-:W-:-:S13]  /*1970*/  ISETP.NE.AND P1, PT, R93, 0x3, PT ;  /* 0x000000035d00780c */ /* 0x000fda0003f25270 */
[----:B------:R-:W-:Y:S05]  /*1980*/  @!P1 BRA `(.L_x_18) ;  /* 0x0000000000049947 */ /* 0x000fea0003800000 */
[----:B------:R-:W-:Y:S01]  /*1990*/  BPT.TRAP 0x1 ;  /* 0x000000040000795c */ /* 0x000fe20000300000 */
.L_x_18:
[----:B------:R-:W-:Y:S01]  /*19a0*/  ULEA UR5, UR4, UR49, 0x3 ;  /* 0x0000003104057291 */ /* 0x000fe2000f8e183f */
[----:B------:R-:W-:-:S04]  /*19b0*/  MOV R0, UR48 ;  /* 0x0000003000007c02 */ /* 0x000fc80008000f00 */
[----:B------:R-:W-:-:S04]  /*19c0*/  SHF.L.U32 R0, R0, 0x1f, RZ ;  /* 0x0000001f00007819 */ /* 0x000fc800000006ff */
[----:B------:R1:W2:Y:S01]  /*19d0*/  SYNCS.PHASECHK.TRANS64.TRYWAIT P0, [UR5], R0 ;  /* 0x00000000ff0075a7 */ /* 0x0002a20008000145 */
[----:B------:R-:W-:Y:S05]  /*19e0*/  @!P1 BRA `(.L_x_19) ;  /* 0x0000000000049947 */ /* 0x000fea0003800000 */
[----:B------:R-:W-:Y:S01]  /*19f0*/  BPT.TRAP 0x1 ;  /* 0x000000040000795c */ /* 0x000fe20000300000 */
.L_x_19:
[----:B--2---:R-:W-:Y:S05]  /*1a00*/  @P0 BRA `(.L_x_20) ;  /* 0x0000000000080947 */ /* 0x004fea0003800000 */
[----:B------:R-:W2:Y:S02]  /*1a10*/  SYNCS.PHASECHK.TRANS64.TRYWAIT P0, [UR5], R0 ;  /* 0x00000000ff0075a7 */ /* 0x000ea40008000145 */
[----:B--2---:R-:W-:Y:S05]  /*1a20*/  @!P0 BRA `(.L_x_21) ;  /* 0x0000008c007c8947 */ /* 0x004fea0003800000 */
.L_x_20:
[----:B------:R-:W-:Y:S01]  /*1a30*/  UIADD3 UR5, UR49, 0x26300, URZ ;  /* 0x0002630031057890 */ /* 0x000fe2000fffe03f */
[----:B------:R-:W-:Y:S01]  /*1a40*/  WARPGROUP.ARRIVE ;  /* 0x00000000000079c5 */ /* 0x000fe20000000000 */
[----:B------:R-:W-:Y:S01]  /*1a50*/  ULOP3.LUT UR8, UR12, 0x10000, URZ, 0xfc, !UPT ;  /* 0x000100000c087892 */ /* 0x000fe2000f8efc3f */
[----:B------:R-:W-:Y:S01]  /*1a60*/  CS2R R64, SRZ ;  /* 0x0000000000407805 */ /* 0x000fe2000001ff00 */
[----:B------:R-:W-:Y:S01]  /*1a70*/  USHF.R.U32.HI UR5, URZ, 0x4, UR5 ;  /* 0x000000043f057899 */ /* 0x000fe20008011605 */
[----:B------:R-:W-:Y:S01]  /*1a80*/  IMAD.MOV.U32 R61, RZ, RZ, RZ ;  /* 0x000000ffff3d7224 */ /* 0x000fe200078e00ff */
[----:B------:R-:W-:Y:S01]  /*1a90*/  ULEA UR8, UR4, UR8, 0x9 ;  /* 0x0000000804087291 */ /* 0x000fe2000f8e483f */
[----:B------:R-:W-:Y:S01]  /*1aa0*/  CS2R R66, SRZ ;  /* 0x0000000000427805 */ /* 0x000fe2000001ff00 */
[----:B------:R-:W-:Y:S01]  /*1ab0*/  ULOP3.LUT UR5, UR5, 0x3fff, URZ, 0xc0, !UPT ;  /* 0x00003fff05057892 */ /* 0x000fe2000f8ec03f */
[----:B------:R-:W-:Y:S01]  /*1ac0*/  IMAD.MOV.U32 R63, RZ, RZ, RZ ;  /* 0x000000ffff3f7224 */ /* 0x000fe200078e00ff */
[----:B------:R-:W-:Y:S01]  /*1ad0*/  UMOV UR9, 0x80000020 ;  /* 0x8000002000097882 */ /* 0x000fe20000000000 */
[----:B------:R-:W-:Y:S01]  /*1ae0*/  UMOV UR11, 0x80000020 ;  /* 0x80000020000b7882 */ /* 0x000fe20000000000 */
[----:B------:R-:W-:Y:S01]  /*1af0*/  ULOP3.LUT UR5, UR5, 0x10000, URZ, 0xfc, !UPT ;  /* 0x0001000005057892 */ /* 0x000fe2000f8efc3f */
[----:B------:R-:W-:Y:S01]  /*1b00*/  CS2R R68, SRZ ;  /* 0x0000000000447805 */ /* 0x000fe2000001ff00 */
[----:B------:R-:W-:Y:S01]  /*1b10*/  UMOV UR6, 0x2 ;  /* 0x0000000200067882 */ /* 0x000fe20000000000 */
[----:B------:R-:W-:Y:S01]  /*1b20*/  CS2R R70, SRZ ;  /* 0x0000000000467805 */ /* 0x000fe2000001ff00 */
[----:B------:R-:W-:Y:S01]  /*1b30*/  ULEA UR10, UR4, UR5, 0x8 ;  /* 0x00000005040a7291 */ /* 0x000fe2000f8e403f */
[----:B------:R-:W-:-:S02]  /*1b40*/  CS2R R72, SRZ ;  /* 0x0000000000487805 */ /* 0x000fc4000001ff00 */
[----:B------:R-:W-:Y:S01]  /*1b50*/  CS2R R78, SRZ ;  /* 0x00000000004e7805 */ /* 0x000fe2000001ff00 */
[----:B------:R-:W-:Y:S01]  /*1b60*/  ULDC UR5, c[0x0][0x50c] ;  /* 0x0001430000057ab9 */ /* 0x000fe20000000800 */
[----:B------:R-:W-:Y:S01]  /*1b70*/  CS2R R74, SRZ ;  /* 0x00000000004a7805 */ /* 0x000fe2000001ff00 */
[----:B------:R-:W-:Y:S01]  /*1b80*/  UISETP.NE.AND UP0, UPT, UR5, 0x2, UPT ;  /* 0x000000020500788c */ /* 0x000fe2000bf05270 */
[----:B------:R-:W-:Y:S02]  /*1b90*/  CS2R R76, SRZ ;  /* 0x00000000004c7805 */ /* 0x000fe4000001ff00 */
[----:B------:R-:W-:Y:S02]  /*1ba0*/  CS2R R82, SRZ ;  /* 0x0000000000527805 */ /* 0x000fe4000001ff00 */
[----:B------:R-:W-:Y:S01]  /*1bb0*/  CS2R R84, SRZ ;  /* 0x0000000000547805 */ /* 0x000fe2000001ff00 */
[----:B------:R-:W-:Y:S01]  /*1bc0*/  QGMMA.64x64x32.F32.E4M3.E4M3 R24, gdesc[UR8], RZ, !UPT, gsb0 ;  /* 0x00e00000081879f3 */ /* 0x000fe2000c0008ff */
[----:B------:R-:W-:Y:S01]  /*1bd0*/  UIADD3 UR8, UR8, 0x2, URZ ;  /* 0x0000000208087890 */ /* 0x000fe2000fffe03f */
[----:B------:R-:W-:Y:S01]  /*1be0*/  CS2R R80, SRZ ;  /* 0x0000000000507805 */ /* 0x000fe2000001ff00 */
[----:B------:R-:W-:Y:S01]  /*1bf0*/  UIADD3 UR10, UR10, 0x2, URZ ;  /* 0x000000020a0a7890 */ /* 0x000fe2000fffe03f */
[----:B------:R-:W-:Y:S01]  /*1c00*/  CS2R R86, SRZ ;  /* 0x0000000000567805 */ /* 0x000fe2000001ff00 */
[----:B------:R-:W-:Y:S01]  /*1c10*/  UMOV UR9, 0x80000020 ;  /* 0x8000002000097882 */ /* 0x000fe20000000000 */
[----:B------:R-:W-:Y:S01]  /*1c20*/  UMOV UR11, 0x80000020 ;  /* 0x80000020000b7882 */ /* 0x000fe20000000000 */
[----:B------:R-:W-:Y:S01]  /*1c30*/  USEL UR5, URZ, 0x1, UP0 ;  /* 0x000000013f057887 */ /* 0x000fe20008000000 */
[----:B------:R-:W-:-:S02]  /*1c40*/  CS2R R88, SRZ ;  /* 0x0000000000587805 */ /* 0x000fc4000001ff00 */
[----:B------:R-:W-:Y:S01]  /*1c50*/  CS2R R90, SRZ ;  /* 0x00000000005a7805 */ /* 0x000fe2000001ff00 */
[----:B------:R-:W-:Y:S02]  /*1c60*/  IMAD.MOV.U32 R92, RZ, RZ, RZ ;  /* 0x000000ffff5c7224 */ /* 0x000fe400078e00ff */
[----:B------:R-:W-:Y:S01]  /*1c70*/  IMAD.MOV.U32 R94, RZ, RZ, RZ ;  /* 0x000000ffff5e7224 */ /* 0x000fe200078e00ff */
[----:B------:R-:W-:Y:S01]  /*1c80*/  ISETP.NE.AND P0, PT, RZ, UR5, PT ;  /* 0x00000005ff007c0c */ /* 0x000fe2000bf05270 */
[----:B------:R-:W-:Y:S02]  /*1c90*/  WARPGROUP.DEPBAR.LE gsb0, 0x0 ;  /* 0x00008000000079c5 */ /* 0x000fe40000010000 */
[----:B------:R-:W-:-:S06]  /*1ca0*/  WARPGROUP.ARRIVE ;  /* 0x00000000000079c5 */ /* 0x000fcc0000000000 */
[----:B------:R-:W-:Y:S03]  /*1cb0*/  QGMMA.64x64x32.F32.E4M3.E4M3 R24, gdesc[UR8], R24, gsb0 ;  /* 0x00e00000081879f3 */ /* 0x000fe60008000818 */
[----:B------:R-:W-:Y:S02]  /*1cc0*/  WARPGROUP.DEPBAR.LE gsb0, 0x0 ;  /* 0x00008000000079c5 */ /* 0x000fe40000010000 */
[----:B------:R-:W-:Y:S05]  /*1cd0*/  @!P0 BRA `(.L_x_22) ;  /* 0x0000000000848947 */ /* 0x000fea0003800000 */
[----:B------:R-:W-:Y:S01]  /*1ce0*/  FADD R77, RZ, R24 ;  /* 0x00000018ff4d7221 */ /* 0x000fe20000000000 */
[----:B------:R-:W-:-:S01]  /*1cf0*/  FADD R80, RZ, R25 ;  /* 0x00000019ff507221 */ /* 0x000fc20000000000 */
        /* <DEDUP_REMOVED lines=30> */
[----:B------:R-:W-:-:S06]  /*1ee0*/  UMOV UR6, URZ ;  /* 0x0000003f00067c82 */ /* 0x000fcc0008000000 */
.L_x_22:
[----:B------:R-:W-:-:S04]  /*1ef0*/  UIADD3 UR13, UR4, 0x1, URZ ;  /* 0x00000001040d7890 */ /* 0x000fc8000fffe03f */
[----:B------:R-:W-:-:S04]  /*1f00*/  UISETP.NE.AND UP0, UPT, UR13, 0x11, UPT ;  /* 0x000000110d00788c */ /* 0x000fc8000bf05270 */
[----:B------:R-:W-:Y:S02]  /*1f10*/  USEL UR7, URZ, 0x1, UP0 ;  /* 0x000000013f077887 */ /* 0x000fe40008000000 */
[----:B------:R-:W-:Y:S02]  /*1f20*/  USEL UR13, UR13, URZ, UP0 ;  /* 0x0000003f0d0d7287 */ /* 0x000fe40008000000 */
[----:B------:R-:W-:-:S06]  /*1f30*/  ULOP3.LUT UR7, UR48, UR7, URZ, 0x3c, !UPT ;  /* 0x0000000730077292 */ /* 0x000fcc000f8e3c3f */
[----:B------:R-:W-:Y:S01]  /*1f40*/  IMAD.U32 R6, RZ, RZ, UR7 ;  /* 0x00000007ff067e24 */ /* 0x000fe2000f8e00ff */
[----:B------:R-:W-:-:S06]  /*1f50*/  UMOV UR7, 0x1 ;  /* 0x0000000100077882 */ /* 0x000fcc0000000000 */
.L_x_17:
[----:B------:R-:W-:-:S04]  /*1f60*/  UISETP.LT.AND UP0, UPT, UR50, 0x1, UPT ;  /* 0x000000013200788c */ /* 0x000fc8000bf01270 */
[----:B------:R-:W-:-:S04]  /*1f70*/  USEL UR8, UR50, 0x1, UP0 ;  /* 0x0000000132087887 */ /* 0x000fc80008000000 */
[----:B------:R-:W-:-:S04]  /*1f80*/  UIADD3 UR8, UR50, -UR8, URZ ;  /* 0x8000000832087290 */ /* 0x000fc8000fffe03f */
[----:B------:R-:W-:-:S06]  /*1f90*/  UISETP.GE.AND UP0, UPT, UR8, 0x1, UPT ;  /* 0x000000010800788c */ /* 0x000fcc000bf06270 */
[----:B------:R-:W-:-:S13]  /*1fa0*/  PLOP3.LUT P0, PT, PT, PT, UP0, 0x80, 0x0 ;  /* 0x000000000000781c */ /* 0x000fda0003f0f008 */
[----:B------:R-:W-:Y:S05]  /*1fb0*/  @!P0 BRA `(.L_x_23) ;  /* 0x00000004007c8947 */ /* 0x000fea0003800000 */
[----:B-12---:R-:W-:Y:S01]  /*1fc0*/  IMAD.U32 R0, RZ, RZ, UR8 ;  /* 0x00000008ff007e24 */ /* 0x006fe2000f8e00ff */
[----:B------:R-:W-:Y:S01]  /*1fd0*/  UMOV UR14, UR4 ;  /* 0x00000004000e7c82 */ /* 0x000fe20008000000 */
[----:B------:R-:W-:-:S05]  /*1fe0*/  ULDC UR15, c[0x0][0x50c] ;  /* 0x00014300000f7ab9 */ /* 0x000fca0000000800 */
.L_x_31:
[----:B------:R-:W-:-:S13]  /*1ff0*/  ISETP.NE.AND P1, PT, R93, 0x3, PT ;  /* 0x000000035d00780c */ /* 0x000fda0003f25270 */
[----:B-12---:R-:W-:Y:S05]  /*2000*/  @!P1 BRA `(.L_x_24) ;  /* 0x0000000000049947 */ /* 0x006fea0003800000 */
[----:B------:R-:W-:Y:S01]  /*2010*/  BPT.TRAP 0x1 ;  /* 0x000000040000795c */ /* 0x000fe20000300000 */
.L_x_24:
[----:B------:R-:W-:Y:S01]  /*2020*/  ULEA UR8, UR13, UR49, 0x3 ;  /* 0x000000310d087291 */ /* 0x000fe2000f8e183f */
[----:B------:R-:W-:-:S08]  /*2030*/  SHF.L.U32 R4, R6, 0x1f, RZ ;  /* 0x0000001f06047819 */ /* 0x000fd000000006ff */
[----:B------:R1:W2:Y:S01]  /*2040*/  SYNCS.PHASECHK.TRANS64.TRYWAIT P0, [UR8], R4 ;  /* 0x00000004ff0075a7 */ /* 0x0002a20008000148 */
[----:B------:R-:W-:Y:S05]  /*2050*/  @!P1 BRA `(.L_x_25) ;  /* 0x0000000000049947 */ /* 0x000fea0003800000 */
[----:B------:R-:W-:Y:S01]  /*2060*/  BPT.TRAP 0x1 ;  /* 0x000000040000795c */ /* 0x000fe20000300000 */
.L_x_25:
[----:B--2---:R-:W-:Y:S05]  /*2070*/  @P0 BRA `(.L_x_26) ;  /* 0x0000000000080947 */ /* 0x004fea0003800000 */
[----:B------:R-:W2:Y:S02]  /*2080*/  SYNCS.PHASECHK.TRANS64.TRYWAIT P0, [UR8], R4 ;  /* 0x00000004ff0075a7 */ /* 0x000ea40008000148 */
[----:B--2---:R-:W-:Y:S05]  /*2090*/  @!P0 BRA `(.L_x_27) ;  /* 0x0000008400f88947 */ /* 0x004fea0003800000 */
.L_x_26:
[----:B------:R-:W-:Y:S01]  /*20a0*/  UIADD3 UR8, UR49, 0x26300, URZ ;  /* 0x0002630031087890 */ /* 0x000fe2000fffe03f */
[----:B------:R-:W-:Y:S01]  /*20b0*/  WARPGROUP.ARRIVE ;  /* 0x00000000000079c5 */ /* 0x000fe20000000000 */
[----:B------:R-:W-:Y:S02]  /*20c0*/  UISETP.NE.AND UP0, UPT, UR5, URZ, UPT ;  /* 0x0000003f0500728c */ /* 0x000fe4000bf05270 */
[----:B------:R-:W-:Y:S02]  /*20d0*/  USHF.R.U32.HI UR8, URZ, 0x4, UR8 ;  /* 0x000000043f087899 */ /* 0x000fe40008011608 */
[----:B------:R-:W-:Y:S02]  /*20e0*/  USEL UR7, UR7, URZ, !UP0 ;  /* 0x0000003f07077287 */ /* 0x000fe4000c000000 */
[----:B------:R-:W-:Y:S02]  /*20f0*/  ULOP3.LUT UR5, UR8, 0x3fff, URZ, 0xc0, !UPT ;  /* 0x00003fff08057892 */ /* 0x000fe4000f8ec03f */
[----:B------:R-:W-:-:S02]  /*2100*/  ULOP3.LUT UR8, UR12, 0x10000, URZ, 0xfc, !UPT ;  /* 0x000100000c087892 */ /* 0x000fc4000f8efc3f */
[----:B------:R-:W-:Y:S02]  /*2110*/  ULOP3.LUT UR5, UR5, 0x10000, URZ, 0xfc, !UPT ;  /* 0x0001000005057892 */ /* 0x000fe4000f8efc3f */
[----:B------:R-:W-:Y:S02]  /*2120*/  UISETP.NE.U32.AND UP0, UPT, UR7, URZ, UPT ;  /* 0x0000003f0700728c */ /* 0x000fe4000bf05070 */
[----:B------:R-:W-:Y:S02]  /*2130*/  ULEA UR8, UR13, UR8, 0x9 ;  /* 0x000000080d087291 */ /* 0x000fe4000f8e483f */
[----:B------:R-:W-:Y:S01]  /*2140*/  ULEA UR10, UR13, UR5, 0x8 ;  /* 0x000000050d0a7291 */ /* 0x000fe2000f8e403f */
[----:B------:R-:W-:Y:S01]  /*2150*/  UMOV UR9, 0x80000020 ;  /* 0x8000002000097882 */ /* 0x000fe20000000000 */
[----:B------:R-:W-:Y:S01]  /*2160*/  UMOV UR11, 0x80000020 ;  /* 0x80000020000b7882 */ /* 0x000fe20000000000 */
[----:B------:R-:W-:-:S06]  /*2170*/  UIADD3 UR6, UR6, 0x2, URZ ;  /* 0x0000000206067890 */ /* 0x000fcc000fffe03f */
[----:B------:R-:W-:Y:S01]  /*2180*/  QGMMA.64x64x32.F32.E4M3.E4M3 R24, gdesc[UR8], R24, UP0, gsb0 ;  /* 0x00e00000081879f3 */ /* 0x000fe2000b800818 */
[----:B------:R-:W-:Y:S02]  /*2190*/  UIADD3 UR8, UR8, 0x2, URZ ;  /* 0x0000000208087890 */ /* 0x000fe4000fffe03f */
[----:B------:R-:W-:Y:S01]  /*21a0*/  UIADD3 UR10, UR10, 0x2, URZ ;  /* 0x000000020a0a7890 */ /* 0x000fe2000fffe03f */
[----:B------:R-:W-:Y:S01]  /*21b0*/  UMOV UR9, 0x80000020 ;  /* 0x8000002000097882 */ /* 0x000fe20000000000 */
[----:B------:R-:W-:Y:S01]  /*21c0*/  UMOV UR11, 0x80000020 ;  /* 0x80000020000b7882 */ /* 0x000fe20000000000 */
[----:B------:R-:W-:-:S04]  /*21d0*/  UISETP.NE.AND UP0, UPT, UR6, UR15, UPT ;  /* 0x0000000f0600728c */ /* 0x000fc8000bf05270 */
[----:B------:R-:W-:-:S06]  /*21e0*/  USEL UR5, URZ, 0x1, UP0 ;  /* 0x000000013f057887 */ /* 0x000fcc0008000000 */
[----:B------:R-:W-:Y:S01]  /*21f0*/  ISETP.NE.AND P0, PT, RZ, UR5, PT ;  /* 0x00000005ff007c0c */ /* 0x000fe2000bf05270 */
[----:B------:R-:W-:Y:S02]  /*2200*/  WARPGROUP.DEPBAR.LE gsb0, 0x0 ;  /* 0x00008000000079c5 */ /* 0x000fe40000010000 */
[----:B------:R-:W-:-:S06]  /*2210*/  WARPGROUP.ARRIVE ;  /* 0x00000000000079c5 */ /* 0x000fcc0000000000 */
[----:B------:R-:W-:Y:S03]  /*2220*/  QGMMA.64x64x32.F32.E4M3.E4M3 R24, gdesc[UR8], R24, gsb0 ;  /* 0x00e00000081879f3 */ /* 0x000fe60008000818 */
[----:B------:R-:W-:Y:S02]  /*2230*/  WARPGROUP.DEPBAR.LE gsb0, 0x0 ;  /* 0x00008000000079c5 */ /* 0x000fe40000010000 */
[----:B------:R-:W-:Y:S05]  /*2240*/  @!P0 BRA `(.L_x_28) ;  /* 0x0000000000848947 */ /* 0x000fea0003800000 */
[----:B------:R-:W-:Y:S01]  /*2250*/  FADD R77, R24, R77 ;  /* 0x0000004d184d7221 */ /* 0x000fe20000000000 */
[----:B------:R-:W-:-:S01]  /*2260*/  FADD R80, R25, R80 ;  /* 0x0000005019507221 */ /* 0x000fc20000000000 */
        /* <DEDUP_REMOVED lines=30> */
[----:B------:R-:W-:-:S06]  /*2450*/  UMOV UR6, URZ ;  /* 0x0000003f00067c82 */ /* 0x000fcc0008000000 */
.L_x_28:
[----:B------:R-:W-:Y:S05]  /*2460*/  @!P1 BRA `(.L_x_29) ;  /* 0x0000000000049947 */ /* 0x000fea0003800000 */
[----:B------:R-:W-:Y:S01]  /*2470*/  BPT.TRAP 0x1 ;  /* 0x000000040000795c */ /* 0x000fe20000300000 */
.L_x_29:
[----:B------:R-:W-:Y:S01]  /*2480*/  ULEA UR7, UR14, UR49, 0x3 ;  /* 0x000000310e077291 */ /* 0x000fe2000f8e183f */
[----:B------:R-:W-:-:S03]  /*2490*/  ISETP.GT.U32.AND P0, PT, R19, 0x1, PT ;  /* 0x000000011300780c */ /* 0x000fc60003f04070 */
[----:B------:R-:W-:-:S04]  /*24a0*/  UIADD3 UR7, UR7, 0x88, URZ ;  /* 0x0000008807077890 */ /* 0x000fc8000fffe03f */
[----:B------:R-:W-:-:S09]  /*24b0*/  UPRMT UR7, URZ, 0x654, UR7 ;  /* 0x000006543f077896 */ /* 0x000fd20008000007 */
[----:B------:R-:W-:Y:S01]  /*24c0*/  SYNCS.ARRIVE.TRANS64.RED.A1T0 RZ, [UR7], RZ ;  /* 0x000000ffffff79a7 */ /* 0x000fe20008100407 */
[----:B------:R-:W-:Y:S05]  /*24d0*/  @P0 BRA `(.L_x_30) ;  /* 0x0000000000040947 */ /* 0x000fea0003800000 */
[----:B------:R-:W-:Y:S01]  /*24e0*/  BPT.TRAP 0x1 ;  /* 0x000000040000795c */ /* 0x000fe20000300000 */
.L_x_30:
[----:B------:R-:W-:Y:S01]  /*24f0*/  UIADD3 UR13, UR13, 0x1, URZ ;  /* 0x000000010d0d7890 */ /* 0x000fe2000fffe03f */
[C---:B------:R-:W-:Y:S01]  /*2500*/  ISETP.GT.AND P0, PT, R0.reuse, 0x1, PT ;  /* 0x000000010000780c */ /* 0x040fe20003f04270 */
[----:B------:R-:W-:Y:S01]  /*2510*/  UIADD3 UR14, UR14, 0x1, URZ ;  /* 0x000000010e0e7890 */ /* 0x000fe2000fffe03f */
[----:B------:R-:W-:Y:S01]  /*2520*/  IADD3 R0, R0, -0x1, RZ ;  /* 0xffffffff00007810 */ /* 0x000fe20007ffe0ff */
[----:B------:R-:W-:Y:S02]  /*2530*/  UISETP.NE.AND UP0, UPT, UR13, 0x11, UPT ;  /* 0x000000110d00788c */ /* 0x000fe4000bf05270 */
[----:B------:R-:W-:Y:S02]  /*2540*/  UISETP.NE.AND UP1, UPT, UR14, 0x11, UPT ;  /* 0x000000110e00788c */ /* 0x000fe4000bf25270 */
[----:B------:R-:W-:Y:S02]  /*2550*/  USEL UR7, URZ, 0x1, UP0 ;  /* 0x000000013f077887 */ /* 0x000fe40008000000 */
[----:B------:R-:W-:-:S02]  /*2560*/  USEL UR13, UR13, URZ, UP0 ;  /* 0x0000003f0d0d7287 */ /* 0x000fc40008000000 */
[----:B------:R-:W-:Y:S02]  /*2570*/  USEL UR14, UR14, URZ, UP1 ;  /* 0x0000003f0e0e7287 */ /* 0x000fe40008800000 */
[----:B------:R-:W-:Y:S01]  /*2580*/  LOP3.LUT R6, R6, UR7, RZ, 0x3c, !PT ;  /* 0x0000000706067c12 */ /* 0x000fe2000f8e3cff */
[----:B------:R-:W-:Y:S01]  /*2590*/  UMOV UR7, 0x1 ;  /* 0x0000000100077882 */ /* 0x000fe20000000000 */
[----:B------:R-:W-:Y:S08]  /*25a0*/  @P0 BRA `(.L_x_31) ;  /* 0xfffffff800900947 */ /* 0x000ff0000383ffff */
.L_x_23:
[----:B------:R-:W-:Y:S01]  /*25b0*/  UISETP.NE.AND UP0, UPT, UR6, URZ, UPT ;  /* 0x0000003f0600728c */ /* 0x000fe2000bf05270 */
[----:B-12---:R-:W1:Y:S03]  /*25c0*/  LDC R0, c[0x0][0x28c] ;  /* 0x0000a300ff007b82 */ /* 0x006e660000000800 */
[----:B------:R-:W-:-:S06]  /*25d0*/  USEL UR5, URZ, 0x1, !UP0 ;  /* 0x000000013f057887 */ /* 0x000fcc000c000000 */
[----:B------:R-:W-:Y:S02]  /*25e0*/  ISETP.NE.AND P0, PT, RZ, UR5, PT ;  /* 0x00000005ff007c0c */ /* 0x000fe4000bf05270 */
[----:B-1----:R-:W-:-:S11]  /*25f0*/  ISETP.GE.AND P1, PT, R0, 0x1, PT ;  /* 0x000000010000780c */ /* 0x002fd60003f26270 */
[----:B------:R-:W-:Y:S05]  /*2600*/  @!P0 BRA `(.L_x_32) ;  /* 0x0000000000808947 */ /* 0x000fea0003800000 */
[----:B------:R-:W-:Y:S01]  /*2610*/  FADD R77, R24, R77 ;  /* 0x0000004d184d7221 */ /* 0x000fe20000000000 */
        /* <DEDUP_REMOVED lines=30> */
[----:B------:R-:W-:-:S07]  /*2800*/  FADD R64, R64, R55 ;  /* 0x0000003740407221 */ /* 0x000fce0000000000 */
.L_x_32:
[----:B------:R-:W-:Y:S05]  /*2810*/  @!P1 BRA `(.L_x_33) ;  /* 0x0000000000409947 */ /* 0x000fea0003800000 */
[----:B------:R-:W-:-:S13]  /*2820*/  ISETP.NE.AND P0, PT, R93, 0x3, PT ;  /* 0x000000035d00780c */ /* 0x000fda0003f05270 */
[----:B------:R-:W-:Y:S05]  /*2830*/  @!P0 BRA `(.L_x_34) ;  /* 0x0000000000048947 */ /* 0x000fea0003800000 */
[----:B------:R-:W-:Y:S01]  /*2840*/  BPT.TRAP 0x1 ;  /* 0x000000040000795c */ /* 0x000fe20000300000 */
.L_x_34:
[----:B------:R-:W-:Y:S01]  /*2850*/  UISETP.LT.AND UP0, UPT, UR50, 0x1, UPT ;  /* 0x000000013200788c */ /* 0x000fe2000bf01270 */
[----:B------:R-:W-:-:S03]  /*2860*/  ISETP.GT.U32.AND P0, PT, R19, 0x1, PT ;  /* 0x000000011300780c */ /* 0x000fc60003f04070 */
[----:B------:R-:W-:-:S04]  /*2870*/  USEL UR5, UR50, 0x1, UP0 ;  /* 0x0000000132057887 */ /* 0x000fc80008000000 */
[----:B------:R-:W-:-:S04]  /*2880*/  UIADD3 UR5, UR4, UR50, -UR5 ;  /* 0x0000003204057290 */ /* 0x000fc8000fffe805 */
[----:B------:R-:W-:-:S04]  /*2890*/  UIMAD.WIDE.U32 UR6, UR5, -0xf0f0f0f, URZ ;  /* 0xf0f0f0f1050678a5 */ /* 0x000fc8000f8e003f */
[----:B------:R-:W-:-:S04]  /*28a0*/  USHF.R.U32.HI UR6, URZ, 0x4, UR7 ;  /* 0x000000043f067899 */ /* 0x000fc80008011607 */
[----:B------:R-:W-:-:S04]  /*28b0*/  UIMAD UR5, UR6, -0x11, UR5 ;  /* 0xffffffef060578a4 */ /* 0x000fc8000f8e0205 */
[----:B------:R-:W-:-:S04]  /*28c0*/  ULEA UR5, UR5, UR49, 0x3 ;  /* 0x0000003105057291 */ /* 0x000fc8000f8e183f */
[----:B------:R-:W-:-:S04]  /*28d0*/  UIADD3 UR5, UR5, 0x88, URZ ;  /* 0x0000008805057890 */ /* 0x000fc8000fffe03f */
[----:B------:R-:W-:-:S09]  /*28e0*/  UPRMT UR5, URZ, 0x654, UR5 ;  /* 0x000006543f057896 */ /* 0x000fd20008000005 */
[----:B------:R-:W-:Y:S01]  /*28f0*/  SYNCS.ARRIVE.TRANS64.RED.A1T0 RZ, [UR5], RZ ;  /* 0x000000ffffff79a7 */ /* 0x000fe20008100405 */
[----:B------:R-:W-:Y:S05]  /*2900*/  @P0 BRA `(.L_x_33) ;  /* 0x0000000000040947 */ /* 0x000fea0003800000 */
[----:B------:R-:W-:Y:S01]  /*2910*/  BPT.TRAP 0x1 ;  /* 0x000000040000795c */ /* 0x000fe20000300000 */
.L_x_33:
[----:B------:R-:W-:Y:S01]  /*2920*/  UIADD3 UR6, UR49, 0x200, URZ ;  /* 0x0000020031067890 */ /* 0x000fe2000fffe03f */
[----:B------:R-:W-:Y:S01]  /*2930*/  R2UR UR46, R3 ;  /* 0x00000000032e72ca */ /* 0x000fe200000e0000 */
[----:B------:R-:W-:Y:S01]  /*2940*/  UIADD3 UR51, UR50, UR4, URZ ;  /* 0x0000000432337290 */ /* 0x000fe2000fffe03f */
[----:B------:R-:W-:Y:S01]  /*2950*/  R2UR UR45, R8 ;  /* 0x00000000082d72ca */ /* 0x000fe200000e0000 */
[----:B------:R-:W-:Y:S02]  /*2960*/  UISETP.GE.U32.AND UP1, UPT, UR50, 0x11, UPT ;  /* 0x000000113200788c */ /* 0x000fe4000bf26070 */
[----:B------:R-:W-:Y:S02]  /*2970*/  ULOP3.LUT UP2, URZ, UR6, 0x9f, URZ, 0xc0, !UPT ;  /* 0x0000009f063f7892 */ /* 0x000fe4000f84c03f */
[----:B------:R-:W-:-:S04]  /*2980*/  UISETP.GT.U32.AND UP0, UPT, UR51, 0x10, UPT ;  /* 0x000000103300788c */ /* 0x000fc8000bf04070 */
[----:B------:R-:W-:Y:S01]  /*2990*/  UISETP.LT.U32.AND UP0, UPT, UR50, 0x11, UP0 ;  /* 0x000000113200788c */ /* 0x000fe20008701070 */
[----:B------:R-:W-:Y:S01]  /*29a0*/  PLOP3.LUT P0, PT, PT, PT, UP2, 0x80, 0x0 ;  /* 0x000000000000781c */ /* 0x000fe20003f0f028 */
[----:B------:R-:W-:Y:S02]  /*29b0*/  USHF.L.U32 UR46, UR46, 0x7, URZ ;  /* 0x000000072e2e7899 */ /* 0x000fe4000800063f */
[----:B------:R-:W-:Y:S02]  /*29c0*/  @UP1 UIMAD.WIDE.U32 UR4, UR51, -0xf0f0f0f, URZ ;  /* 0xf0f0f0f1330418a5 */ /* 0x000fe4000f8e003f */
[----:B------:R-:W-:Y:S02]  /*29d0*/  USEL UR6, URZ, 0x1, !UP0 ;  /* 0x000000013f067887 */ /* 0x000fe4000c000000 */
[----:B------:R-:W-:Y:S02]  /*29e0*/  @UP1 USHF.R.U32.HI UR4, URZ, 0x4, UR5 ;  /* 0x000000043f041899 */ /* 0x000fe40008011605 */
[----:B------:R-:W-:-:S02]  /*29f0*/  ULOP3.LUT UR48, UR48, UR6, URZ, 0x3c, !UPT ;  /* 0x0000000630307292 */ /* 0x000fc4000f8e3c3f */
[----:B------:R-:W-:Y:S02]  /*2a00*/  USHF.L.U32 UR45, UR45, 0x6, URZ ;  /* 0x000000062d2d7899 */ /* 0x000fe4000800063f */
[----:B------:R-:W-:Y:S01]  /*2a10*/  @UP1 ULOP3.LUT UR48, UR48, 0x1, UR4, 0x78, !UPT ;  /* 0x0000000130301892 */ /* 0x000fe2000f8e7804 */
[----:B------:R-:W-:Y:S11]  /*2a20*/  @!P0 BRA `(.L_x_35) ;  /* 0x0000000000408947 */ /* 0x000ff60003800000 */
[----:B------:R-:W-:Y:S01]  /*2a30*/  MOV R0, 0x0 ;  /* 0x0000000000007802 */ /* 0x000fe20000000f00 */
[----:B------:R-:W-:Y:S01]  /*2a40*/  ULDC.64 UR4, c[0x4][0x68] ;  /* 0x01001a0000047ab9 */ /* 0x000fe20000000a00 */
[----:B------:R-:W-:Y:S01]  /*2a50*/  ULDC.64 UR6, c[0x4][0x8] ;  /* 0x0100020000067ab9 */ /* 0x000fe20000000a00 */
[----:B------:R-:W-:Y:S01]  /*2a60*/  IMAD.U32 R4, RZ, RZ, UR4 ;  /* 0x00000004ff047e24 */ /* 0x000fe2000f8e00ff */
[----:B------:R1:W2:Y:S01]  /*2a70*/  LDC.64 R14, c[0x4][R0] ;  /* 0x01000000000e7b82 */ /* 0x0002a20000000a00 */
[----:B------:R-:W-:Y:S01]  /*2a80*/  IMAD.U32 R5, RZ, RZ, UR5 ;  /* 0x00000005ff057e24 */ /* 0x000fe2000f8e00ff */
[----:B------:R-:W-:Y:S01]  /*2a90*/  ULDC.64 UR4, c[0x4][0x70] ;  /* 0x01001c0000047ab9 */ /* 0x000fe20000000a00 */
[----:B------:R-:W-:Y:S01]  /*2aa0*/  IMAD.U32 R10, RZ, RZ, UR6 ;  /* 0x00000006ff0a7e24 */ /* 0x000fe2000f8e00ff */
[----:B------:R-:W-:Y:S01]  /*2ab0*/  MOV R8, 0x70 ;  /* 0x0000007000087802 */ /* 0x000fe20000000f00 */
[----:B------:R-:W-:Y:S02]  /*2ac0*/  IMAD.U32 R6, RZ, RZ, UR4 ;  /* 0x00000004ff067e24 */ /* 0x000fe4000f8e00ff */
[----:B------:R-:W-:-:S02]  /*2ad0*/  IMAD.U32 R7, RZ, RZ, UR5 ;  /* 0x00000005ff077e24 */ /* 0x000fc4000f8e00ff */
[----:B------:R-:W-:Y:S02]  /*2ae0*/  IMAD.U32 R11, RZ, RZ, UR7 ;  /* 0x00000007ff0b7e24 */ /* 0x000fe4000f8e00ff */
[----:B------:R-:W-:Y:S02]  /*2af0*/  IMAD.MOV.U32 R12, RZ, RZ, 0x1 ;  /* 0x00000001ff0c7424 */ /* 0x000fe400078e00ff */
[----:B-1----:R-:W-:-:S07]  /*2b00*/  IMAD.MOV.U32 R13, RZ, RZ, RZ ;  /* 0x000000ffff0d7224 */ /* 0x002fce00078e00ff */
[----:B------:R-:W-:-:S07]  /*2b10*/  LEPC R20, `(.L_x_35) ;  /* 0x000000001014794e */ /* 0x000fce0000000000 */
[----:B--2--5:R-:W-:Y:S05]  /*2b20*/  CALL.ABS.NOINC R14 ;  /* 0x000000000e007343 */ /* 0x024fea0003c00000 */
.L_x_35:
[----:B------:R-:W-:-:S04]  /*2b30*/  UIADD3 UR4, UR49, 0x2200, URZ ;  /* 0x0000220031047890 */ /* 0x000fc8000fffe03f */
[----:B------:R-:W-:-:S06]  /*2b40*/  ULOP3.LUT UP0, URZ, UR4, 0x9f, URZ, 0xc0, !UPT ;  /* 0x0000009f043f7892 */ /* 0x000fcc000f80c03f */
[----:B------:R-:W-:-:S13]  /*2b50*/  PLOP3.LUT P0, PT, PT, PT, UP0, 0x80, 0x0 ;  /* 0x000000000000781c */ /* 0x000fda0003f0f008 */
[----:B------:R-:W-:Y:S05]  /*2b60*/  @!P0 BRA `(.L_x_36) ;  /* 0x0000000000408947 */ /* 0x000fea0003800000 */
[----:B------:R-:W-:Y:S01]  /*2b70*/  MOV R0, 0x0 ;  /* 0x0000000000007802 */ /* 0x000fe20000000f00 */
[----:B------:R-:W-:Y:S01]  /*2b80*/  ULDC.64 UR4, c[0x4][0x68] ;  /* 0x01001a0000047ab9 */ /* 0x000fe20000000a00 */
[----:B------:R-:W-:Y:S01]  /*2b90*/  ULDC.64 UR6, c[0x4][0x8] ;  /* 0x0100020000067ab9 */ /* 0x000fe20000000a00 */
[----:B------:R-:W-:Y:S01]  /*2ba0*/  IMAD.U32 R4, RZ, RZ, UR4 ;  /* 0x00000004ff047e24 */ /* 0x000fe2000f8e00ff */
[----:B------:R1:W2:Y:S01]  /*2bb0*/  LDC.64 R14, c[0x4][R0] ;  /* 0x01000000000e7b82 */ /* 0x0002a20000000a00 */
[----:B------:R-:W-:Y:S01]  /*2bc0*/  IMAD.U32 R5, RZ, RZ, UR5 ;  /* 0x00000005ff057e24 */ /* 0x000fe2000f8e00ff */
[----:B------:R-:W-:Y:S01]  /*2bd0*/  ULDC.64 UR4, c[0x4][0x70] ;  /* 0x01001c0000047ab9 */ /* 0x000fe20000000a00 */
[----:B------:R-:W-:Y:S01]  /*2be0*/  MOV R10, UR6 ;  /* 0x00000006000a7c02 */ /* 0x000fe20008000f00 */
[----:B------:R-:W-:Y:S02]  /*2bf0*/  IMAD.U32 R6, RZ, RZ, UR4 ;  /* 0x00000004ff067e24 */ /* 0x000fe4000f8e00ff */
[----:B------:R-:W-:-:S02]  /*2c00*/  IMAD.U32 R7, RZ, RZ, UR5 ;  /* 0x00000005ff077e24 */ /* 0x000fc4000f8e00ff */
[----:B------:R-:W-:Y:S02]  /*2c10*/  IMAD.U32 R11, RZ, RZ, UR7 ;  /* 0x00000007ff0b7e24 */ /* 0x000fe4000f8e00ff */
[----:B------:R-:W-:Y:S02]  /*2c20*/  IMAD.MOV.U32 R8, RZ, RZ, 0x70 ;  /* 0x00000070ff087424 */ /* 0x000fe400078e00ff */
[----:B------:R-:W-:Y:S02]  /*2c30*/  IMAD.MOV.U32 R12, RZ, RZ, 0x1 ;  /* 0x00000001ff0c7424 */ /* 0x000fe400078e00ff */
[----:B-1----:R-:W-:-:S07]  /*2c40*/  IMAD.MOV.U32 R13, RZ, RZ, RZ ;  /* 0x000000ffff0d7224 */ /* 0x002fce00078e00ff */
[----:B------:R-:W-:-:S07]  /*2c50*/  LEPC R20, `(.L_x_36) ;  /* 0x000000001014794e */ /* 0x000fce0000000000 */
[----:B--2--5:R-:W-:Y:S05]  /*2c60*/  CALL.ABS.NOINC R14 ;  /* 0x000000000e007343 */ /* 0x024fea0003c00000 */
.L_x_36:
[----:B------:R-:W1:Y:S02]  /*2c70*/  LDC.64 R8, c[0x0][0x590] ;  /* 0x00016400ff087b82 */ /* 0x000e640000000a00 */
[----:B-1----:R-:W-:-:S04]  /*2c80*/  ISETP.NE.U32.AND P0, PT, R8, RZ, PT ;  /* 0x000000ff0800720c */ /* 0x002fc80003f05070 */
[----:B------:R-:W-:-:S13]  /*2c90*/  ISETP.NE.AND.EX P0, PT, R9, RZ, PT, P0 ;  /* 0x000000ff0900720c */ /* 0x000fda0003f05300 */
[----:B------:R-:W-:Y:S05]  /*2ca0*/  @!P0 BRA `(.L_x_37) ;  /* 0x0000000000348947 */ /* 0x000fea0003800000 */
[----:B------:R-:W-:Y:S02]  /*2cb0*/  ULDC.64 UR4, c[0x0][0x588] ;  /* 0x0001620000047ab9 */ /* 0x000fe40000000a00 */
[----:B------:R-:W-:-:S04]  /*2cc0*/  ISETP.NE.U32.AND P1, PT, RZ, UR4, PT ;  /* 0x00000004ff007c0c */ /* 0x000fc8000bf25070 */
[----:B------:R-:W-:-:S13]  /*2cd0*/  ISETP.NE.AND.EX P1, PT, RZ, UR5, PT, P1 ;  /* 0x00000005ff007c0c */ /* 0x000fda000bf25310 */
[----:B------:R-:W-:Y:S05]  /*2ce0*/  @!P1 BRA `(.L_x_38) ;  /* 0x0000000000189947 */ /* 0x000fea0003800000 */
[----:B------:R-:W1:Y:S01]  /*2cf0*/  LDC.64 R4, c[0x0][0x588] ;  /* 0x00016200ff047b82 */ /* 0x000e620000000a00 */
[----:B------:R-:W-:-:S04]  /*2d00*/  IMAD R3, R8, UR47, RZ ;  /* 0x0000002f08037c24 */ /* 0x000fc8000f8e02ff */
[----:B-1----:R-:W-:-:S05]  /*2d10*/  IMAD.WIDE R4, R3, 0x4, R4 ;  /* 0x0000000403047825 */ /* 0x002fca00078e0204 */
[----:B-----5:R1:W5:Y:S01]  /*2d20*/  LDG.E R23, desc[UR38][R4.64] ;  /* 0x0000002604177981 */ /* 0x020362000c1e1900 */
[----:B------:R-:W-:Y:S01]  /*2d30*/  IMAD.MOV.U32 R22, RZ, RZ, 0x1 ;  /* 0x00000001ff167424 */ /* 0x000fe200078e00ff */
[----:B------:R-:W-:Y:S06]  /*2d40*/  BRA `(.L_x_37) ;  /* 0x00000000000c7947 */ /* 0x000fec0003800000 */
.L_x_38:
[----:B------:R-:W-:Y:S01]  /*2d50*/  ULDC UR4, c[0x0][0x580] ;  /* 0x0001600000047ab9 */ /* 0x000fe20000000800 */
[----:B------:R-:W-:Y:S01]  /*2d60*/  IMAD.MOV.U32 R22, RZ, RZ, 0x1 ;  /* 0x00000001ff167424 */ /* 0x000fe200078e00ff */
[----:B-----5:R-:W-:-:S07]  /*2d70*/  MOV R23, UR4 ;  /* 0x0000000400177c02 */ /* 0x020fce0008000f00 */
.L_x_37:
[----:B------:R-:W2:Y:S02]  /*2d80*/  LDC.64 R6, c[0x0][0x5b0] ;  /* 0x00016c00ff067b82 */ /* 0x000ea40000000a00 */
[----:B--2---:R-:W-:-:S04]  /*2d90*/  ISETP.NE.U32.AND P1, PT, R6, RZ, PT ;  /* 0x000000ff0600720c */ /* 0x004fc80003f25070 */
[----:B------:R-:W-:-:S13]  /*2da0*/  ISETP.NE.AND.EX P1, PT, R7, RZ, PT, P1 ;  /* 0x000000ff0700720c */ /* 0x000fda0003f25310 */
[----:B------:R-:W-:Y:S05]  /*2db0*/  @!P1 BRA `(.L_x_39) ;  /* 0x00000000002c9947 */ /* 0x000fea0003800000 */
[----:B------:R-:W-:Y:S02]  /*2dc0*/  ULDC.64 UR4, c[0x0][0x5a8] ;  /* 0x00016a0000047ab9 */ /* 0x000fe40000000a00 */
[----:B------:R-:W-:-:S04]  /*2dd0*/  ISETP.NE.U32.AND P1, PT, RZ, UR4, PT ;  /* 0x00000004ff007c0c */ /* 0x000fc8000bf25070 */
[----:B------:R-:W-:-:S13]  /*2de0*/  ISETP.NE.AND.EX P1, PT, RZ, UR5, PT, P1 ;  /* 0x00000005ff007c0c */ /* 0x000fda000bf25310 */
[----:B------:R-:W-:Y:S05]  /*2df0*/  @!P1 BRA `(.L_x_40) ;  /* 0x0000000000149947 */ /* 0x000fea0003800000 */
[----:B-1----:R-:W1:Y:S01]  /*2e00*/  LDC.64 R4, c[0x0][0x5a8] ;  /* 0x00016a00ff047b82 */ /* 0x002e620000000a00 */
[----:B------:R-:W-:-:S04]  /*2e10*/  IMAD R3, R6, UR47, RZ ;  /* 0x0000002f06037c24 */ /* 0x000fc8000f8e02ff */
[----:B-1----:R-:W-:-:S05]  /*2e20*/  IMAD.WIDE R4, R3, 0x4, R4 ;  /* 0x0000000403047825 */ /* 0x002fca00078e0204 */
[----:B-----5:R2:W5:Y:S01]  /*2e30*/  LDG.E R56, desc[UR38][R4.64] ;  /* 0x0000002604387981 */ /* 0x020562000c1e1900 */
[----:B------:R-:W-:Y:S05]  /*2e40*/  BRA `(.L_x_39) ;  /* 0x0000000000087947 */ /* 0x000fea0003800000 */
.L_x_40:
[----:B------:R-:W-:Y:S02]  /*2e50*/  ULDC UR4, c[0x0][0x5a0] ;  /* 0x0001680000047ab9 */ /* 0x000fe40000000800 */
[----:B-----5:R-:W-:-:S07]  /*2e60*/  IMAD.U32 R56, RZ, RZ, UR4 ;  /* 0x00000004ff387e24 */ /* 0x020fce000f8e00ff */
.L_x_39:
[----:B------:R-:W-:Y:S01]  /*2e70*/  ULDC.64 UR4, c[0x0][0x588] ;  /* 0x0001620000047ab9 */ /* 0x000fe20000000a00 */
[----:B------:R-:W-:Y:S01]  /*2e80*/  ISETP.NE.U32.AND P1, PT, R8, RZ, PT ;  /* 0x000000ff0800720c */ /* 0x000fe20003f25070 */
[----:B------:R-:W-:Y:S02]  /*2e90*/  UISETP.NE.U32.AND UP0, UPT, UR4, URZ, UPT ;  /* 0x0000003f0400728c */ /* 0x000fe4000bf05070 */
[----:B------:R-:W-:Y:S02]  /*2ea0*/  ISETP.NE.U32.AND P4, PT, RZ, UR4, PT ;  /* 0x00000004ff007c0c */ /* 0x000fe4000bf85070 */
[----:B------:R-:W-:Y:S01]  /*2eb0*/  ISETP.NE.AND.EX P1, PT, R9, RZ, PT, P1 ;  /* 0x000000ff0900720c */ /* 0x000fe20003f25310 */
[----:B------:R-:W-:Y:S02]  /*2ec0*/  UISETP.NE.AND.EX UP0, UPT, UR5, URZ, UPT, UP0 ;  /* 0x0000003f0500728c */ /* 0x000fe4000bf05300 */
[----:B------:R-:W-:Y:S02]  /*2ed0*/  ISETP.NE.AND.EX P4, PT, RZ, UR5, PT, P4 ;  /* 0x00000005ff007c0c */ /* 0x000fe4000bf85340 */
[----:B------:R-:W-:-:S02]  /*2ee0*/  PLOP3.LUT P3, PT, PT, PT, PT, 0x8, 0x0 ;  /* 0x000000000000781c */ /* 0x000fc40003f6e170 */
[----:B------:R-:W-:-:S04]  /*2ef0*/  PLOP3.LUT P2, PT, PT, PT, UP0, 0x80, 0x0 ;  /* 0x000000000000781c */ /* 0x000fc80003f4f008 */
[----:B------:R-:W-:-:S05]  /*2f00*/  PLOP3.LUT P2, PT, P2, PT, PT, 0x8, 0x0 ;  /* 0x000000000000781c */ /* 0x000fca000174e170 */
[----:B------:R-:W-:Y:S08]  /*2f10*/  @P4 BRA P1, `(.L_x_41) ;  /* 0x0000000000244947 */ /* 0x000ff00000800000 */
[----:B------:R-:W-:Y:S04]  /*2f20*/  BSSY B0, `(.L_x_41) ;  /* 0x0000008000007945 */ /* 0x000fe80003800000 */
[----:B------:R-:W-:Y:S05]  /*2f30*/  @!P0 BRA `(.L_x_42) ;  /* 0x0000000000148947 */ /* 0x000fea0003800000 */
[----:B------:R-:W-:Y:S02]  /*2f40*/  LOP3.LUT P1, RZ, R22, 0xff, RZ, 0xc0, !PT ;  /* 0x000000ff16ff7812 */ /* 0x000fe4000782c0ff */
[----:B------:R-:W-:-:S11]  /*2f50*/  PLOP3.LUT P3, PT, P2, PT, PT, 0x80, 0x0 ;  /* 0x000000000000781c */ /* 0x000fd6000176f070 */
[----:B------:R-:W-:Y:S05]  /*2f60*/  @!P1 BRA `(.L_x_43) ;  /* 0x00000000000c9947 */ /* 0x000fea0003800000 */
[----:B-----5:R-:W-:Y:S01]  /*2f70*/  FSETP.EQ.AND P3, PT, R23, RZ, PT ;  /* 0x000000ff1700720b */ /* 0x020fe20003f62000 */
[----:B------:R-:W-:-:S12]  /*2f80*/  BRA `(.L_x_43) ;  /* 0x0000000000047947 */ /* 0x000fd80003800000 */
.L_x_42:
[----:B-----5:R-:W-:-:S13]  /*2f90*/  FSETP.EQ.AND P3, PT, R23, RZ, PT ;  /* 0x000000ff1700720b */ /* 0x020fda0003f62000 */
.L_x_43:
[----:B------:R-:W-:Y:S05]  /*2fa0*/  BSYNC B0 ;  /* 0x0000000000007941 */ /* 0x000fea0003800000 */
.L_x_41:
[----:B------:R-:W-:Y:S04]  /*2fb0*/  BSSY B0, `(.L_x_44) ;  /* 0x0000007000007945 */ /* 0x000fe80003800000 */
[----:B------:R-:W-:Y:S05]  /*2fc0*/  @!P0 BRA `(.L_x_45) ;  /* 0x0000000000108947 */ /* 0x000fea0003800000 */
[----:B------:R-:W-:-:S13]  /*2fd0*/  LOP3.LUT P0, RZ, R22, 0xff, RZ, 0xc0, !PT ;  /* 0x000000ff16ff7812 */ /* 0x000fda000780c0ff */
[----:B------:R-:W-:Y:S05]  /*2fe0*/  @!P0 BRA `(.L_x_46) ;  /* 0x00000000000c8947 */ /* 0x000fea0003800000 */
[----:B-----5:R-:W-:Y:S01]  /*2ff0*/  FSETP.EQ.AND P2, PT, R23, RZ, PT ;  /* 0x000000ff1700720b */ /* 0x020fe20003f42000 */
[----:B------:R-:W-:-:S12]  /*3000*/  BRA `(.L_x_46) ;  /* 0x0000000000047947 */ /* 0x000fd80003800000 */
.L_x_45:
[----:B-----5:R-:W-:-:S13]  /*3010*/  FSETP.EQ.AND P2, PT, R23, RZ, PT ;  /* 0x000000ff1700720b */ /* 0x020fda0003f42000 */
.L_x_46:
[----:B------:R-:W-:Y:S05]  /*3020*/  BSYNC B0 ;  /* 0x0000000000007941 */ /* 0x000fea0003800000 */
.L_x_44:
[----:B------:R-:W-:Y:S01]  /*3030*/  BSSY B0, `(.L_x_47) ;  /* 0x0000038000007945 */ /* 0x000fe20003800000 */
[----:B------:R-:W-:Y:S01]  /*3040*/  IMAD.MOV.U32 R0, RZ, RZ, RZ ;  /* 0x000000ffff007224 */ /* 0x000fe200078e00ff */
[----:B-12---:R-:W-:Y:S01]  /*3050*/  CS2R R4, SRZ ;  /* 0x0000000000047805 */ /* 0x006fe2000001ff00 */
[----:B------:R-:W-:Y:S01]  /*3060*/  IMAD.MOV.U32 R3, RZ, RZ, RZ ;  /* 0x000000ffff037224 */ /* 0x000fe200078e00ff */
[----:B------:R-:W-:Y:S06]  /*3070*/  @P3 BRA `(.L_x_48) ;  /* 0x0000000000cc3947 */ /* 0x000fec0003800000 */
[----:B------:R-:W-:-:S13]  /*3080*/  ISETP.NE.AND P1, PT, R58, 0x3, PT ;  /* 0x000000033a00780c */ /* 0x000fda0003f25270 */
[----:B------:R-:W-:Y:S05]  /*3090*/  @!P1 BRA `(.L_x_49) ;  /* 0x0000000000049947 */ /* 0x000fea0003800000 */
[----:B------:R-:W-:Y:S01]  /*30a0*/  BPT.TRAP 0x1 ;  /* 0x000000040000795c */ /* 0x000fe20000300000 */
.L_x_49:
[----:B------:R-:W-:Y:S01]  /*30b0*/  LEA R13, R62, UR49, 0x3 ;  /* 0x000000313e0d7c11 */ /* 0x000fe2000f8e18ff */
[----:B------:R-:W-:Y:S01]  /*30c0*/  BSSY B1, `(.L_x_50) ;  /* 0x0000006000017945 */ /* 0x000fe20003800000 */
[----:B------:R-:W-:Y:S01]  /*30d0*/  SHF.L.U32 R4, R59, 0x1f, RZ ;  /* 0x0000001f3b047819 */ /* 0x000fe200000006ff */
[----:B------:R-:W-:Y:S02]  /*30e0*/  IMAD.MOV.U32 R0, RZ, RZ, RZ ;  /* 0x000000ffff007224 */ /* 0x000fe400078e00ff */
[----:B------:R-:W-:Y:S01]  /*30f0*/  IMAD.MOV.U32 R3, RZ, RZ, RZ ;  /* 0x000000ffff037224 */ /* 0x000fe200078e00ff */
[----:B------:R-:W1:Y:S02]  /*3100*/  SYNCS.PHASECHK.TRANS64.TRYWAIT P0, [R13+URZ+0x110], R4 ;  /* 0x000110040d0075a7 */ /* 0x000e64000800017f */
[----:B-1----:R-:W-:Y:S05]  /*3110*/  @!P0 BRA `(.L_x_51) ;  /* 0x0000007400f08947 */ /* 0x002fea0003800000 */
.L_x_142:
[----:B------:R-:W-:Y:S05]  /*3120*/  BSYNC B1 ;  /* 0x0000000000017941 */ /* 0x000fea0003800000 */
.L_x_50:
[----:B------:R-:W-:Y:S01]  /*3130*/  BSSY B1, `(.L_x_52) ;  /* 0x0000016000017945 */ /* 0x000fe20003800000 */
[----:B-1----:R-:W-:-:S03]  /*3140*/  CS2R R4, SRZ ;  /* 0x0000000000047805 */ /* 0x002fc6000001ff00 */
[----:B------:R-:W-:Y:S05]  /*3150*/  @P2 BRA `(.L_x_53) ;  /* 0x00000000004c2947 */ /* 0x000fea0003800000 */
[----:B------:R-:W-:Y:S01]  /*3160*/  SHF.R.U32.HI R3, RZ, 0x4, R18 ;  /* 0x00000004ff037819 */ /* 0x000fe20000011612 */
[----:B------:R-:W-:-:S03]  /*3170*/  IMAD R0, R62, 0x1000, R57 ;  /* 0x000010003e007824 */ /* 0x000fc600078e0239 */
[----:B------:R-:W-:Y:S02]  /*3180*/  LOP3.LUT P0, RZ, R3, 0x1, RZ, 0xc0, !PT ;  /* 0x0000000103ff7812 */ /* 0x000fe4000780c0ff */
[----:B------:R-:W-:Y:S01]  /*3190*/  IADD3 R3, R0, UR49, RZ ;  /* 0x0000003100037c10 */ /* 0x000fe2000fffe0ff */
[----:B------:R-:W-:Y:S04]  /*31a0*/  LDS.U16 R5, [R0+UR49+0x308] ;  /* 0x0003083100057984 */ /* 0x000fe80008000400 */
[C---:B------:R-:W-:Y:S01]  /*31b0*/  VIADD R4, R3.reuse, 0x200 ;  /* 0x0000020003047836 */ /* 0x040fe20000000000 */
[----:B------:R-:W1:Y:S01]  /*31c0*/  LDS.U16 R6, [R0+UR49+0x208] ;  /* 0x0002083100067984 */ /* 0x000e620008000400 */
[----:B------:R-:W-:-:S03]  /*31d0*/  VIADD R7, R3, 0x210 ;  /* 0x0000021003077836 */ /* 0x000fc60000000000 */
[----:B------:R-:W-:Y:S01]  /*31e0*/  LDS.U16 R3, [R0+UR49+0x200] ;  /* 0x0002003100037984 */ /* 0x000fe20008000400 */
[----:B------:R-:W-:-:S03]  /*31f0*/  @P0 VIADD R7, R4, 0xfffffff0 ;  /* 0xfffffff004070836 */ /* 0x000fc60000000000 */
[----:B------:R-:W2:Y:S04]  /*3200*/  LDS.U16 R4, [R0+UR49+0x300] ;  /* 0x0003003100047984 */ /* 0x000ea80008000400 */
[----:B------:R-:W-:Y:S04]  /*3210*/  LDS.U16 R8, [R7+0x100] ;  /* 0x0001000007087984 */ /* 0x000fe80000000400 */
[----:B------:R-:W3:Y:S04]  /*3220*/  LDS.U16 R9, [R7] ;  /* 0x0000000007097984 */ /* 0x000ee80000000400 */
[----:B------:R-:W-:Y:S04]  /*3230*/  LDS.U16 R10, [R7+0x108] ;  /* 0x00010800070a7984 */ /* 0x000fe80000000400 */
[----:B------:R-:W4:Y:S01]  /*3240*/  LDS.U16 R11, [R7+0x8] ;  /* 0x00000800070b7984 */ /* 0x000f220000000400 */
[----:B-1----:R-:W-:-:S02]  /*3250*/  PRMT R5, R6, 0x5410, R5 ;  /* 0x0000541006057816 */ /* 0x002fc40000000005 */
[----:B--2---:R-:W-:Y:S02]  /*3260*/  PRMT R4, R3, 0x5410, R4 ;  /* 0x0000541003047816 */ /* 0x004fe40000000004 */
[----:B---3--:R-:W-:Y:S02]  /*3270*/  PRMT R3, R9, 0x5410, R8 ;  /* 0x0000541009037816 */ /* 0x008fe40000000008 */
[----:B----4-:R-:W-:-:S07]  /*3280*/  PRMT R0, R11, 0x5410, R10 ;  /* 0x000054100b007816 */ /* 0x010fce000000000a */
.L_x_53:
[----:B------:R-:W-:Y:S05]  /*3290*/  BSYNC B1 ;  /* 0x0000000000017941 */ /* 0x000fea0003800000 */
.L_x_52:
[----:B------:R-:W-:Y:S01]  /*32a0*/  @!PT LDS RZ, [RZ] ;  /* 0x00000000fffff984 */ /* 0x000fe20000000800 */
[----:B------:R-:W-:Y:S01]  /*32b0*/  @!PT LDS RZ, [RZ] ;  /* 0x00000000fffff984 */ /* 0x000fe20000000800 */
[----:B------:R-:W-:Y:S01]  /*32c0*/  @!PT LDS RZ, [RZ] ;  /* 0x00000000fffff984 */ /* 0x000fe20000000800 */
[----:B------:R-:W-:Y:S01]  /*32d0*/  @!PT LDS RZ, [RZ] ;  /* 0x00000000fffff984 */ /* 0x000fe20000000800 */
[----:B------:R1:W-:Y:S06]  /*32e0*/  MEMBAR.ALL.CTA ;  /* 0x0000000000007992 */ /* 0x0003ec0000008000 */
[----:B-1----:R-:W1:Y:S01]  /*32f0*/  FENCE.VIEW.ASYNC.S ;  /* 0x00000000000073c6 */ /* 0x002e620000000000 */
[----:B------:R-:W-:Y:S05]  /*3300*/  @!P1 BRA `(.L_x_54) ;  /* 0x0000000000049947 */ /* 0x000fea0003800000 */
[----:B------:R-:W-:Y:S01]  /*3310*/  BPT.TRAP 0x1 ;  /* 0x000000040000795c */ /* 0x000fe20000300000 */
.L_x_54:
[----:B------:R-:W2:Y:S01]  /*3320*/  S2R R7, SR_CgaCtaId ;  /* 0x0000000000077919 */ /* 0x000ea20000008800 */
[----:B------:R-:W-:Y:S02]  /*3330*/  VIADD R6, R13, 0x120 ;  /* 0x000001200d067836 */ /* 0x000fe40000000000 */
[----:B------:R-:W-:-:S05]  /*3340*/  VIADD R62, R62, 0x1 ;  /* 0x000000013e3e7836 */ /* 0x000fca0000000000 */
[----:B------:R-:W-:-:S04]  /*3350*/  ISETP.NE.AND P0, PT, R62, 0x2, PT ;  /* 0x000000023e00780c */ /* 0x000fc80003f05270 */
[----:B------:R-:W-:Y:S02]  /*3360*/  SEL R62, R62, RZ, P0 ;  /* 0x000000ff3e3e7207 */ /* 0x000fe40000000000 */
[----:B--2---:R-:W-:-:S04]  /*3370*/  PRMT R6, R7, 0x654, R6 ;  /* 0x0000065407067816 */ /* 0x004fc80000000006 */
[----:B-1----:R1:W-:Y:S02]  /*3380*/  SYNCS.ARRIVE.TRANS64.RED.A1T0 RZ, [R6+URZ], RZ ;  /* 0x000000ff06ff79a7 */ /* 0x0023e4000810043f */
[----:B-1----:R-:W-:-:S04]  /*3390*/  SEL R6, RZ, 0x1, P0 ;  /* 0x00000001ff067807 */ /* 0x002fc80000000000 */
[----:B------:R-:W-:-:S07]  /*33a0*/  LOP3.LUT R59, R59, R6, RZ, 0x3c, !PT ;  /* 0x000000063b3b7212 */ /* 0x000fce00078e3cff */
.L_x_48:
[----:B------:R-:W-:Y:S05]  /*33b0*/  BSYNC B0 ;  /* 0x0000000000007941 */ /* 0x000fea0003800000 */
.L_x_47:
[----:B------:R-:W-:Y:S01]  /*33c0*/  F2FP.F16.E4M3.UNPACK_B R6, R4.H1 ;  /* 0x00000004ff06723e */ /* 0x000fe200030006ff */
[C---:B-----5:R-:W-:Y:S01]  /*33d0*/  FMUL R9, R56.reuse, R92 ;  /* 0x0000005c38097220 */ /* 0x060fe20000400000 */
[----:B------:R-:W-:Y:S01]  /*33e0*/  F2FP.F16.E4M3.UNPACK_B R7, R5 ;  /* 0x00000005ff07723e */ /* 0x000fe200020006ff */
[C---:B------:R-:W-:Y:S01]  /*33f0*/  FMUL R12, R56.reuse, R91 ;  /* 0x0000005b380c7220 */ /* 0x040fe20000400000 */
[C---:B------:R-:W-:Y:S01]  /*3400*/  FMUL R15, R56.reuse, R89 ;  /* 0x00000059380f7220 */ /* 0x040fe20000400000 */
[--C-:B------:R-:W-:Y:S01]  /*3410*/  HADD2.F32 R8, -RZ, R6.reuse.H0_H0 ;  /* 0x20000006ff087230 */ /* 0x100fe20000004100 */
[----:B------:R-:W-:Y:S01]  /*3420*/  F2FP.F16.E4M3.UNPACK_B R31, R3 ;  /* 0x00000003ff1f723e */ /* 0x000fe200020006ff */
[----:B------:R-:W-:Y:S02]  /*3430*/  HADD2.F32 R6, -RZ, R6.H1_H1 ;  /* 0x30000006ff067230 */ /* 0x000fe40000004100 */
[----:B------:R-:W-:Y:S01]  /*3440*/  FMUL R88, R56, R88 ;  /* 0x0000005838587220 */ /* 0x000fe20000400000 */
[----:B------:R-:W-:-:S02]  /*3450*/  HADD2.F32 R10, -RZ, R7.H0_H0 ;  /* 0x20000007ff0a7230 */ /* 0x000fc40000004100 */
[C---:B------:R-:W-:Y:S01]  /*3460*/  FFMA R13, R23.reuse, R8, R12 ;  /* 0x00000008170d7223 */ /* 0x040fe2000000000c */
[----:B------:R-:W-:Y:S02]  /*3470*/  HADD2.F32 R20, -RZ, R7.H1_H1 ;  /* 0x30000007ff147230 */ /* 0x000fe40000004100 */
[----:B------:R-:W-:Y:S01]  /*3480*/  FMUL R7, R56, R94 ;  /* 0x0000005e38077220 */ /* 0x000fe20000400000 */
[----:B------:R-:W-:Y:S02]  /*3490*/  IMAD.MOV.U32 R8, RZ, RZ, 0x3c09919f ;  /* 0x3c09919fff087424 */ /* 0x000fe400078e00ff */
[----:B------:R-:W-:Y:S01]  /*34a0*/  FFMA R15, R23, R10, R15 ;  /* 0x0000000a170f7223 */ /* 0x000fe2000000000f */
[----:B------:R-:W-:Y:S01]  /*34b0*/  FMUL R37, R13, 0.70710676908493041992 ;  /* 0x3f3504f30d257820 */ /* 0x000fe20000400000 */
[C---:B------:R-:W-:Y:S01]  /*34c0*/  FFMA R14, R23.reuse, R6, R7 ;  /* 0x00000006170e7223 */ /* 0x040fe20000000007 */
[----:B------:R-:W-:Y:S01]  /*34d0*/  FFMA R20, R23, R20, R9 ;  /* 0x0000001417147223 */ /* 0x000fe20000000009 */
[----:B------:R-:W-:Y:S01]  /*34e0*/  FMUL R40, R15, 0.70710676908493041992 ;  /* 0x3f3504f30f287820 */ /* 0x000fe20000400000 */
[----:B------:R-:W-:-:S02]  /*34f0*/  IMAD.MOV.U32 R6, RZ, RZ, 0x38eb4c3a ;  /* 0x38eb4c3aff067424 */ /* 0x000fc400078e00ff */
[----:B------:R-:W-:Y:S01]  /*3500*/  FMUL R39, R14, 0.70710676908493041992 ;  /* 0x3f3504f30e277820 */ /* 0x000fe20000400000 */
[----:B------:R-:W-:Y:S01]  /*3510*/  FMUL R42, R20, 0.70710676908493041992 ;  /* 0x3f3504f3142a7820 */ /* 0x000fe20000400000 */
[----:B------:R-:W-:Y:S01]  /*3520*/  FMUL R9, R37, R37 ;  /* 0x0000002525097220 */ /* 0x000fe20000400000 */
[----:B------:R-:W-:Y:S01]  /*3530*/  MOV R7, 0x3aae005b ;  /* 0x3aae005b00077802 */ /* 0x000fe20000000f00 */
[C---:B------:R-:W-:Y:S01]  /*3540*/  FMUL R10, R39.reuse, R39 ;  /* 0x00000027270a7220 */ /* 0x040fe20000400000 */
[----:B------:R-:W-:Y:S01]  /*3550*/  FMUL R12, R42, R42 ;  /* 0x0000002a2a0c7220 */ /* 0x000fe20000400000 */
[----:B------:R-:W-:Y:S01]  /*3560*/  FSETP.GE.AND P1, PT, |R39|, 1.0029599666595458984, PT ;  /* 0x3f8060fe2700780b */ /* 0x000fe20003f26200 */
[----:B------:R-:W-:Y:S01]  /*3570*/  FMUL R11, R40, R40 ;  /* 0x00000028280b7220 */ /* 0x000fe20000400000 */
[----:B------:R-:W-:Y:S01]  /*3580*/  FSETP.GE.AND P5, PT, |R42|, 1.0029599666595458984, PT ;  /* 0x3f8060fe2a00780b */ /* 0x000fe20003fa6200 */
[C---:B------:R-:W-:Y:S01]  /*3590*/  FMUL R86, R56.reuse, R86 ;  /* 0x0000005638567220 */ /* 0x040fe20000400000 */
[----:B------:R-:W-:Y:S01]  /*35a0*/  FSETP.GE.AND P0, PT, |R37|, 1.0029599666595458984, PT ;  /* 0x3f8060fe2500780b */ /* 0x000fe20003f06200 */
[----:B------:R-:W-:Y:S01]  /*35b0*/  FMUL R82, R56, R82 ;  /* 0x0000005238527220 */ /* 0x000fe20000400000 */
[----:B------:R-:W-:Y:S01]  /*35c0*/  FSETP.GE.AND P4, PT, |R40|, 1.0029599666595458984, PT ;  /* 0x3f8060fe2800780b */ /* 0x000fe20003f86200 */
[----:B------:R-:W-:Y:S01]  /*35d0*/  FMUL R80, R56, R80 ;  /* 0x0000005038507220 */ /* 0x000fe20000400000 */
[----:B------:R-:W-:Y:S01]  /*35e0*/  FSEL R25, |R39|, R10, P1 ;  /* 0x0000000a27197208 */ /* 0x000fe20000800200 */
[----:B------:R-:W-:Y:S01]  /*35f0*/  FMUL R20, R20, 0.5 ;  /* 0x3f00000014147820 */ /* 0x000fe20000400000 */
[----:B------:R-:W-:-:S02]  /*3600*/  FSEL R35, |R42|, R12, P5 ;  /* 0x0000000c2a237208 */ /* 0x000fc40002800200 */
[----:B------:R-:W-:Y:S01]  /*3610*/  FSEL R21, |R37|, R9, P0 ;  /* 0x0000000925157208 */ /* 0x000fe20000000200 */
[----:B------:R-:W-:Y:S01]  /*3620*/  IMAD.MOV.U32 R9, RZ, RZ, 0x3d24d99a ;  /* 0x3d24d99aff097424 */ /* 0x000fe200078e00ff */
[----:B------:R-:W-:Y:S02]  /*3630*/  FSEL R10, R6, 8.4834944573231041431e-05, P0 ;  /* 0x38b1e96a060a7808 */ /* 0x000fe40000000000 */
[----:B------:R-:W-:Y:S02]  /*3640*/  FSEL R12, -R7, -0.00082130916416645050049, P0 ;  /* 0xba574d20070c7808 */ /* 0x000fe40000000100 */
[----:B------:R-:W-:Y:S01]  /*3650*/  FSEL R27, |R40|, R11, P4 ;  /* 0x0000000b281b7208 */ /* 0x000fe20002000200 */
[----:B------:R-:W-:Y:S01]  /*3660*/  IMAD.MOV.U32 R11, RZ, RZ, 0x3f69b4f9 ;  /* 0x3f69b4f9ff0b7424 */ /* 0x000fe200078e00ff */
[----:B------:R-:W-:Y:S01]  /*3670*/  FSEL R28, R6, 8.4834944573231041431e-05, P4 ;  /* 0x38b1e96a061c7808 */ /* 0x000fe20002000000 */
[----:B------:R-:W-:Y:S01]  /*3680*/  FFMA R10, R21, R10, R12 ;  /* 0x0000000a150a7223 */ /* 0x000fe2000000000c */
[----:B------:R-:W-:-:S02]  /*3690*/  FSEL R30, -R7, -0.00082130916416645050049, P4 ;  /* 0xba574d20071e7808 */ /* 0x000fc40002000100 */
[----:B------:R-:W-:Y:S02]  /*36a0*/  FSEL R24, R6, 8.4834944573231041431e-05, P1 ;  /* 0x38b1e96a06187808 */ /* 0x000fe40000800000 */
[----:B------:R-:W-:Y:S01]  /*36b0*/  FSEL R26, -R7, -0.00082130916416645050049, P1 ;  /* 0xba574d20071a7808 */ /* 0x000fe20000800100 */
[----:B------:R-:W-:Y:S01]  /*36c0*/  FFMA R32, R27, R28, R30 ;  /* 0x0000001c1b207223 */ /* 0x000fe2000000001e */
[C---:B------:R-:W-:Y:S02]  /*36d0*/  FSEL R12, R8.reuse, 0.0052134888246655464172, P0 ;  /* 0x3baad5ea080c7808 */ /* 0x040fe40000000000 */
[----:B------:R-:W-:Y:S01]  /*36e0*/  FSEL R28, R8, 0.0052134888246655464172, P1 ;  /* 0x3baad5ea081c7808 */ /* 0x000fe20000800000 */
[----:B------:R-:W-:Y:S01]  /*36f0*/  FFMA R26, R25, R24, R26 ;  /* 0x00000018191a7223 */ /* 0x000fe2000000001a */
[----:B------:R-:W-:Y:S01]  /*3700*/  FSEL R34, R6, 8.4834944573231041431e-05, P5 ;  /* 0x38b1e96a06227808 */ /* 0x000fe20002800000 */
[----:B------:R-:W-:Y:S01]  /*3710*/  FFMA R12, R21, R10, R12 ;  /* 0x0000000a150c7223 */ /* 0x000fe2000000000c */
[----:B------:R-:W-:Y:S01]  /*3720*/  FSEL R36, -R7, -0.00082130916416645050049, P5 ;  /* 0xba574d2007247808 */ /* 0x000fe20002800100 */
[----:B------:R-:W-:Y:S01]  /*3730*/  FFMA R26, R25, R26, R28 ;  /* 0x0000001a191a7223 */ /* 0x000fe2000000001c */
[C---:B------:R-:W-:Y:S01]  /*3740*/  FSEL R30, -R9.reuse, -0.026868773624300956726, P1 ;  /* 0xbcdc1be7091e7808 */ /* 0x040fe20000800100 */
[----:B------:R-:W-:Y:S01]  /*3750*/  IMAD.MOV.U32 R10, RZ, RZ, 0x3e235519 ;  /* 0x3e235519ff0a7424 */ /* 0x000fe200078e00ff */
[----:B------:R-:W-:Y:S01]  /*3760*/  FSEL R24, -R9, -0.026868773624300956726, P0 ;  /* 0xbcdc1be709187808 */ /* 0x000fe20000000100 */
[----:B------:R-:W-:Y:S01]  /*3770*/  FFMA R38, R35, R34, R36 ;  /* 0x0000002223267223 */ /* 0x000fe20000000024 */
[----:B------:R-:W-:Y:S01]  /*3780*/  FSEL R34, R8, 0.0052134888246655464172, P4 ;  /* 0x3baad5ea08227808 */ /* 0x000fe20002000000 */
[----:B------:R-:W-:Y:S01]  /*3790*/  FFMA R30, R25, R26, R30 ;  /* 0x0000001a191e7223 */ /* 0x000fe2000000001e */
[----:B------:R-:W-:Y:S01]  /*37a0*/  FSEL R26, R10, 0.11284004896879196167, P0 ;  /* 0x3de718af0a1a7808 */ /* 0x000fe20000000000 */
[----:B------:R-:W-:Y:S01]  /*37b0*/  FFMA R24, R21, R12, R24 ;  /* 0x0000000c15187223 */ /* 0x000fe20000000018 */
[----:B------:R-:W-:-:S02]  /*37c0*/  IMAD.MOV.U32 R12, RZ, RZ, 0x3f210a14 ;  /* 0x3f210a14ff0c7424 */ /* 0x000fc400078e00ff */
[----:B------:R-:W-:Y:S01]  /*37d0*/  FFMA R34, R27, R32, R34 ;  /* 0x000000201b227223 */ /* 0x000fe20000000022 */
[----:B------:R-:W-:Y:S01]  /*37e0*/  FSEL R32, R10, 0.11284004896879196167, P1 ;  /* 0x3de718af0a207808 */ /* 0x000fe20000800000 */
[----:B------:R-:W-:Y:S01]  /*37f0*/  FFMA R24, R21, R24, R26 ;  /* 0x0000001815187223 */ /* 0x000fe2000000001a */
[----:B------:R-:W-:Y:S02]  /*3800*/  FSEL R28, R11, -0.37612664699554443359, P0 ;  /* 0xbec093ac0b1c7808 */ /* 0x000fe40000000000 */
[----:B------:R-:W-:Y:S01]  /*3810*/  FSEL R36, -R9, -0.026868773624300956726, P4 ;  /* 0xbcdc1be709247808 */ /* 0x000fe20002000100 */
[----:B------:R-:W-:Y:S01]  /*3820*/  FFMA R30, R25, R30, R32 ;  /* 0x0000001e191e7223 */ /* 0x000fe20000000020 */
[----:B------:R-:W-:Y:S01]  /*3830*/  FSEL R26, R12, 0.12837915122509002686, P0 ;  /* 0x3e0375d30c1a7808 */ /* 0x000fe20000000000 */
[----:B------:R-:W-:Y:S01]  /*3840*/  FFMA R24, R21, R24, R28 ;  /* 0x0000001815187223 */ /* 0x000fe2000000001c */
[----:B------:R-:W-:Y:S01]  /*3850*/  FSEL R32, R11, -0.37612664699554443359, P1 ;  /* 0xbec093ac0b207808 */ /* 0x000fe20000800000 */
[----:B------:R-:W-:Y:S01]  /*3860*/  FFMA R34, R27, R34, R36 ;  /* 0x000000221b227223 */ /* 0x000fe20000000024 */
[----:B------:R-:W-:Y:S01]  /*3870*/  FSEL R36, R10, 0.11284004896879196167, P4 ;  /* 0x3de718af0a247808 */ /* 0x000fe20002000000 */
[----:B------:R-:W-:Y:S01]  /*3880*/  FFMA R21, R21, R24, R26 ;  /* 0x0000001815157223 */ /* 0x000fe2000000001a */
[----:B------:R-:W-:Y:S01]  /*3890*/  FSEL R24, R12, 0.12837915122509002686, P1 ;  /* 0x3e0375d30c187808 */ /* 0x000fe20000800000 */
[----:B------:R-:W-:Y:S01]  /*38a0*/  FFMA R30, R25, R30, R32 ;  /* 0x0000001e191e7223 */ /* 0x000fe20000000020 */
[----:B------:R-:W-:Y:S01]  /*38b0*/  FSEL R28, -|R37|, R37, P0 ;  /* 0x00000025251c7208 */ /* 0x000fe20000000300 */
[----:B------:R-:W-:Y:S01]  /*38c0*/  FFMA R34, R27, R34, R36 ;  /* 0x000000221b227223 */ /* 0x000fe20000000024 */
[----:B------:R-:W-:Y:S01]  /*38d0*/  FSEL R26, R11, -0.37612664699554443359, P4 ;  /* 0xbec093ac0b1a7808 */ /* 0x000fe20002000000 */
[----:B------:R-:W-:Y:S01]  /*38e0*/  FFMA R24, R25, R30, R24 ;  /* 0x0000001e19187223 */ /* 0x000fe20000000018 */
[----:B------:R-:W-:Y:S01]  /*38f0*/  FSEL R30, R8, 0.0052134888246655464172, P5 ;  /* 0x3baad5ea081e7808 */ /* 0x000fe20002800000 */
[----:B------:R-:W-:Y:S01]  /*3900*/  FFMA R21, R21, R28, R28 ;  /* 0x0000001c15157223 */ /* 0x000fe2000000001c */
[----:B------:R-:W-:Y:S01]  /*3910*/  FSEL R25, -|R39|, R39, P1 ;  /* 0x0000002727197208 */ /* 0x000fe20000800300 */
[----:B------:R-:W-:Y:S01]  /*3920*/  FFMA R26, R27, R34, R26 ;  /* 0x000000221b1a7223 */ /* 0x000fe2000000001a */
[----:B------:R-:W-:Y:S01]  /*3930*/  FSEL R28, R12, 0.12837915122509002686, P4 ;  /* 0x3e0375d30c1c7808 */ /* 0x000fe20002000000 */
[----:B------:R-:W-:Y:S01]  /*3940*/  FFMA R30, R35, R38, R30 ;  /* 0x00000026231e7223 */ /* 0x000fe2000000001e */
[----:B------:R-:W-:Y:S01]  /*3950*/  FSEL R32, -R9, -0.026868773624300956726, P5 ;  /* 0xbcdc1be709207808 */ /* 0x000fe20002800100 */
[----:B------:R-:W-:Y:S01]  /*3960*/  FFMA R24, R24, R25, R25 ;  /* 0x0000001918187223 */ /* 0x000fe20000000019 */
[----:B------:R-:W-:Y:S01]  /*3970*/  FSEL R25, -|R40|, R40, P4 ;  /* 0x0000002828197208 */ /* 0x000fe20002000300 */
[----:B------:R-:W-:Y:S01]  /*3980*/  FFMA R26, R27, R26, R28 ;  /* 0x0000001a1b1a7223 */ /* 0x000fe2000000001c */
[----:B------:R-:W-:Y:S01]  /*3990*/  FSEL R28, R10, 0.11284004896879196167, P5 ;  /* 0x3de718af0a1c7808 */ /* 0x000fe20002800000 */
[----:B------:R-:W1:Y:S01]  /*39a0*/  @P0 MUFU.EX2 R29, R21 ;  /* 0x00000015001d0308 */ /* 0x000e620000000800 */
[----:B------:R-:W-:Y:S01]  /*39b0*/  FFMA R30, R35, R30, R32 ;  /* 0x0000001e231e7223 */ /* 0x000fe20000000020 */
[----:B------:R-:W-:Y:S01]  /*39c0*/  FFMA R25, R26, R25, R25 ;  /* 0x000000191a197223 */ /* 0x000fe20000000019 */
[----:B------:R-:W-:Y:S01]  /*39d0*/  FSEL R36, R11, -0.37612664699554443359, P5 ;  /* 0xbec093ac0b247808 */ /* 0x000fe20002800000 */
[----:B------:R-:W-:Y:S01]  /*39e0*/  FMUL R27, R56, R90 ;  /* 0x0000005a381b7220 */ /* 0x000fe20000400000 */
[----:B------:R-:W-:Y:S01]  /*39f0*/  F2FP.F16.E4M3.UNPACK_B R26, R5.H1 ;  /* 0x00000005ff1a723e */ /* 0x000fe200030006ff */
[C---:B------:R-:W-:Y:S01]  /*3a00*/  FFMA R32, R35.reuse, R30, R28 ;  /* 0x0000001e23207223 */ /* 0x040fe2000000001c */
[----:B------:R-:W-:Y:S01]  /*3a10*/  FSEL R38, R12, 0.12837915122509002686, P5 ;  /* 0x3e0375d30c267808 */ /* 0x000fe20002800000 */
[----:B------:R-:W2:Y:S02]  /*3a20*/  @P1 MUFU.EX2 R33, R24 ;  /* 0x0000001800211308 */ /* 0x000ea40000000800 */
[----:B------:R-:W-:Y:S01]  /*3a30*/  FFMA R32, R35, R32, R36 ;  /* 0x0000002023207223 */ /* 0x000fe20000000024 */
[----:B------:R-:W-:-:S02]  /*3a40*/  HADD2.F32 R28, -RZ, R26.H0_H0 ;  /* 0x2000001aff1c7230 */ /* 0x000fc40000004100 */
[----:B------:R-:W-:Y:S02]  /*3a50*/  HADD2.F32 R30, -RZ, R26.H1_H1 ;  /* 0x3000001aff1e7230 */ /* 0x000fe40000004100 */
[----:B------:R-:W-:Y:S01]  /*3a60*/  FMUL R26, R56, R87 ;  /* 0x00000057381a7220 */ /* 0x000fe20000400000 */
[----:B------:R-:W-:Y:S01]  /*3a70*/  FFMA R38, R35, R32, R38 ;  /* 0x0000002023267223 */ /* 0x000fe20000000026 */
[----:B------:R-:W-:Y:S01]  /*3a80*/  FSEL R35, -|R42|, R42, P5 ;  /* 0x0000002a2a237208 */ /* 0x000fe20002800300 */
[----:B------:R-:W3:Y:S01]  /*3a90*/  @P4 MUFU.EX2 R34, R25 ;  /* 0x0000001900224308 */ /* 0x000ee20000000800 */
[C---:B------:R-:W-:Y:S01]  /*3aa0*/  FFMA R26, R23.reuse, R28, R26 ;  /* 0x0000001c171a7223 */ /* 0x040fe2000000001a */
[----:B------:R-:W-:Y:S01]  /*3ab0*/  FFMA R27, R23, R30, R27 ;  /* 0x0000001e171b7223 */ /* 0x000fe2000000001b */
[--C-:B------:R-:W-:Y:S02]  /*3ac0*/  HADD2.F32 R28, -RZ, R31.reuse.H0_H0 ;  /* 0x2000001fff1c7230 */ /* 0x100fe40000004100 */
[----:B------:R-:W-:Y:S01]  /*3ad0*/  FMUL R30, R56, R85 ;  /* 0x00000055381e7220 */ /* 0x000fe20000400000 */
[----:B-1----:R-:W-:Y:S01]  /*3ae0*/  @P0 FADD R32, -R29, 1 ;  /* 0x3f8000001d200421 */ /* 0x002fe20000000100 */
[----:B------:R-:W-:Y:S01]  /*3af0*/  FFMA R29, R38, R35, R35 ;  /* 0x00000023261d7223 */ /* 0x000fe20000000023 */
[----:B------:R-:W-:Y:S01]  /*3b00*/  FMUL R50, R27, 0.70710676908493041992 ;  /* 0x3f3504f31b327820 */ /* 0x000fe20000400000 */
[----:B------:R-:W-:Y:S01]  /*3b10*/  FFMA R28, R23, R28, R30 ;  /* 0x0000001c171c7223 */ /* 0x000fe2000000001e */
[----:B------:R-:W-:-:S02]  /*3b20*/  HADD2.F32 R30, -RZ, R31.H1_H1 ;  /* 0x3000001fff1e7230 */ /* 0x000fc40000004100 */
[----:B--2---:R-:W-:Y:S01]  /*3b30*/  @P1 FADD R33, -R33, 1 ;  /* 0x3f80000021211421 */ /* 0x004fe20000000100 */
[----:B------:R-:W1:Y:S01]  /*3b40*/  @P5 MUFU.EX2 R31, R29 ;  /* 0x0000001d001f5308 */ /* 0x000e620000000800 */
[----:B------:R-:W-:Y:S01]  /*3b50*/  FMUL R49, R26, 0.70710676908493041992 ;  /* 0x3f3504f31a317820 */ /* 0x000fe20000400000 */
[----:B------:R-:W-:Y:S01]  /*3b60*/  @P0 LOP3.LUT R21, R32, 0x80000000, R37, 0xb8, !PT ;  /* 0x8000000020150812 */ /* 0x000fe200078eb825 */
[----:B------:R-:W-:Y:S01]  /*3b70*/  FMUL R51, R28, 0.70710676908493041992 ;  /* 0x3f3504f31c337820 */ /* 0x000fe20000400000 */
[----:B------:R-:W-:Y:S01]  /*3b80*/  @P1 LOP3.LUT R24, R33, 0x80000000, R39, 0xb8, !PT ;  /* 0x8000000021181812 */ /* 0x000fe200078eb827 */
[----:B------:R-:W-:Y:S01]  /*3b90*/  FMUL R33, R50, R50 ;  /* 0x0000003232217220 */ /* 0x000fe20000400000 */
[----:B---3--:R-:W-:Y:S01]  /*3ba0*/  @P4 FADD R34, -R34, 1 ;  /* 0x3f80000022224421 */ /* 0x008fe20000000100 */
[----:B------:R-:W-:Y:S01]  /*3bb0*/  FSETP.GE.AND P0, PT, |R50|, 1.0029599666595458984, PT ;  /* 0x3f8060fe3200780b */ /* 0x000fe20003f06200 */
[----:B------:R-:W-:Y:S01]  /*3bc0*/  FMUL R32, R49, R49 ;  /* 0x0000003131207220 */ /* 0x000fe20000400000 */
[----:B------:R-:W-:Y:S01]  /*3bd0*/  FSETP.GE.AND P1, PT, |R51|, 1.0029599666595458984, PT ;  /* 0x3f8060fe3300780b */ /* 0x000fe20003f26200 */
[----:B------:R-:W-:Y:S01]  /*3be0*/  FFMA R30, R23, R30, R88 ;  /* 0x0000001e171e7223 */ /* 0x000fe20000000058 */
[----:B------:R-:W-:Y:S01]  /*3bf0*/  @P4 LOP3.LUT R25, R34, 0x80000000, R40, 0xb8, !PT ;  /* 0x8000000022194812 */ /* 0x000fe200078eb828 */
[----:B------:R-:W-:Y:S01]  /*3c00*/  FMUL R34, R51, R51 ;  /* 0x0000003333227220 */ /* 0x000fe20000400000 */
[----:B------:R-:W-:Y:S01]  /*3c10*/  FSETP.GE.AND P4, PT, |R49|, 1.0029599666595458984, PT ;  /* 0x3f8060fe3100780b */ /* 0x000fe20003f86200 */
[----:B------:R-:W-:Y:S01]  /*3c20*/  FMUL R53, R30, 0.70710676908493041992 ;  /* 0x3f3504f31e357820 */ /* 0x000fe20000400000 */
[----:B------:R-:W-:Y:S01]  /*3c30*/  FSEL R36, |R50|, R33, P0 ;  /* 0x0000002132247208 */ /* 0x000fe20000000200 */
[----:B------:R-:W-:Y:S01]  /*3c40*/  FADD R24, R24, 1 ;  /* 0x3f80000018187421 */ /* 0x000fe20000000000 */
[----:B-1----:R-:W-:Y:S01]  /*3c50*/  @P5 FADD R31, -R31, 1 ;  /* 0x3f8000001f1f5421 */ /* 0x002fe20000000100 */
[----:B------:R-:W-:Y:S01]  /*3c60*/  FSEL R32, |R49|, R32, P4 ;  /* 0x0000002031207208 */ /* 0x000fe20002000200 */
[----:B------:R-:W-:Y:S01]  /*3c70*/  FADD R25, R25, 1 ;  /* 0x3f80000019197421 */ /* 0x000fe20000000000 */
[----:B------:R-:W-:Y:S01]  /*3c80*/  FSEL R33, R6, 8.4834944573231041431e-05, P4 ;  /* 0x38b1e96a06217808 */ /* 0x000fe20002000000 */
[----:B------:R-:W-:Y:S01]  /*3c90*/  FADD R21, R21, 1 ;  /* 0x3f80000015157421 */ /* 0x000fe20000000000 */
[----:B------:R-:W-:Y:S01]  /*3ca0*/  FSEL R35, -R7, -0.00082130916416645050049, P4 ;  /* 0xba574d2007237808 */ /* 0x000fe20002000100 */
[----:B------:R-:W-:Y:S01]  /*3cb0*/  FMUL R26, R26, 0.5 ;  /* 0x3f0000001a1a7820 */ /* 0x000fe20000400000 */
[----:B------:R-:W-:Y:S01]  /*3cc0*/  @P5 LOP3.LUT R29, R31, 0x80000000, R42, 0xb8, !PT ;  /* 0x800000001f1d5812 */ /* 0x000fe200078eb82a */
[----:B------:R-:W-:Y:S01]  /*3cd0*/  FMUL R42, R56, R81 ;  /* 0x00000051382a7220 */ /* 0x000fe20000400000 */
[----:B------:R-:W-:Y:S01]  /*3ce0*/  FSEL R37, R6, 8.4834944573231041431e-05, P0 ;  /* 0x38b1e96a06257808 */ /* 0x000fe20000000000 */
[----:B------:R-:W-:Y:S01]  /*3cf0*/  FFMA R33, R32, R33, R35 ;  /* 0x0000002120217223 */ /* 0x000fe20000000023 */
[----:B------:R-:W-:Y:S01]  /*3d00*/  FSEL R39, -R7, -0.00082130916416645050049, P0 ;  /* 0xba574d2007277808 */ /* 0x000fe20000000100 */
[----:B------:R-:W-:Y:S01]  /*3d10*/  FADD R29, R29, 1 ;  /* 0x3f8000001d1d7421 */ /* 0x000fe20000000000 */
[----:B------:R-:W-:Y:S01]  /*3d20*/  FSEL R31, R8, 0.0052134888246655464172, P4 ;  /* 0x3baad5ea081f7808 */ /* 0x000fe20002000000 */
[----:B------:R-:W-:Y:S01]  /*3d30*/  FMUL R27, R27, 0.5 ;  /* 0x3f0000001b1b7820 */ /* 0x000fe20000400000 */
[----:B------:R-:W-:Y:S01]  /*3d40*/  FSEL R38, |R51|, R34, P1 ;  /* 0x0000002233267208 */ /* 0x000fe20000800200 */
[----:B------:R-:W-:Y:S01]  /*3d50*/  FFMA R37, R36, R37, R39 ;  /* 0x0000002524257223 */ /* 0x000fe20000000027 */
[----:B------:R-:W-:Y:S01]  /*3d60*/  FSEL R41, R6, 8.4834944573231041431e-05, P1 ;  /* 0x38b1e96a06297808 */ /* 0x000fe20000800000 */
[----:B------:R-:W-:Y:S01]  /*3d70*/  FFMA R31, R32, R33, R31 ;  /* 0x00000021201f7223 */ /* 0x000fe2000000001f */
[----:B------:R-:W-:Y:S01]  /*3d80*/  FSEL R43, -R7, -0.00082130916416645050049, P1 ;  /* 0xba574d20072b7808 */ /* 0x000fe20000800100 */
[----:B------:R-:W-:Y:S01]  /*3d90*/  FMUL R34, R53, R53 ;  /* 0x0000003535227220 */ /* 0x000fe20000400000 */
[----:B------:R-:W-:Y:S01]  /*3da0*/  FSEL R35, R8, 0.0052134888246655464172, P0 ;  /* 0x3baad5ea08237808 */ /* 0x000fe20000000000 */
[----:B------:R-:W-:Y:S01]  /*3db0*/  FMUL R30, R30, 0.5 ;  /* 0x3f0000001e1e7820 */ /* 0x000fe20000400000 */
[----:B------:R-:W-:Y:S01]  /*3dc0*/  FSEL R39, R8, 0.0052134888246655464172, P1 ;  /* 0x3baad5ea08277808 */ /* 0x000fe20000800000 */
[----:B------:R-:W-:Y:S01]  /*3dd0*/  FFMA R41, R38, R41, R43 ;  /* 0x0000002926297223 */ /* 0x000fe2000000002b */
[----:B------:R-:W-:Y:S01]  /*3de0*/  FSEL R33, -R9, -0.026868773624300956726, P4 ;  /* 0xbcdc1be709217808 */ /* 0x000fe20002000100 */
[----:B------:R-:W-:Y:S01]  /*3df0*/  FFMA R37, R36, R37, R35 ;  /* 0x0000002524257223 */ /* 0x000fe20000000023 */
[----:B------:R-:W-:Y:S01]  /*3e00*/  FSEL R35, R10, 0.11284004896879196167, P4 ;  /* 0x3de718af0a237808 */ /* 0x000fe20002000000 */
[----:B------:R-:W-:Y:S01]  /*3e10*/  FFMA R41, R38, R41, R39 ;  /* 0x0000002926297223 */ /* 0x000fe20000000027 */
[----:B------:R-:W-:Y:S01]  /*3e20*/  FSETP.GE.AND P5, PT, |R53|, 1.0029599666595458984, PT ;  /* 0x3f8060fe3500780b */ /* 0x000fe20003fa6200 */
[C---:B------:R-:W-:Y:S01]  /*3e30*/  FFMA R31, R32.reuse, R31, R33 ;  /* 0x0000001f201f7223 */ /* 0x040fe20000000021 */
[----:B------:R-:W-:Y:S01]  /*3e40*/  FSEL R39, -R9, -0.026868773624300956726, P0 ;  /* 0xbcdc1be709277808 */ /* 0x000fe20000000100 */
[----:B------:R-:W-:Y:S01]  /*3e50*/  FMUL R20, R29, R20 ;  /* 0x000000141d147220 */ /* 0x000fe20000400000 */
[----:B------:R-:W-:Y:S01]  /*3e60*/  FSEL R43, -R9, -0.026868773624300956726, P1 ;  /* 0xbcdc1be7092b7808 */ /* 0x000fe20000800100 */
[----:B------:R-:W-:Y:S01]  /*3e70*/  FFMA R31, R32, R31, R35 ;  /* 0x0000001f201f7223 */ /* 0x000fe20000000023 */
[----:B------:R-:W-:Y:S01]  /*3e80*/  FSEL R40, |R53|, R34, P5 ;  /* 0x0000002235287208 */ /* 0x000fe20002800200 */
[----:B------:R-:W-:Y:S01]  /*3e90*/  FFMA R37, R36, R37, R39 ;  /* 0x0000002524257223 */ /* 0x000fe20000000027 */
[----:B------:R-:W-:Y:S01]  /*3ea0*/  FSEL R45, R6, 8.4834944573231041431e-05, P5 ;  /* 0x38b1e96a062d7808 */ /* 0x000fe20002800000 */
[----:B------:R-:W-:Y:S01]  /*3eb0*/  FFMA R41, R38, R41, R43 ;  /* 0x0000002926297223 */ /* 0x000fe2000000002b */
[----:B------:R-:W-:-:S02]  /*3ec0*/  FSEL R47, -R7, -0.00082130916416645050049, P5 ;  /* 0xba574d20072f7808 */ /* 0x000fc40002800100 */
[----:B------:R-:W-:Y:S02]  /*3ed0*/  FSEL R35, R10, 0.11284004896879196167, P0 ;  /* 0x3de718af0a237808 */ /* 0x000fe40000000000 */
[C---:B------:R-:W-:Y:S01]  /*3ee0*/  FSEL R33, R11.reuse, -0.37612664699554443359, P4 ;  /* 0xbec093ac0b217808 */ /* 0x040fe20002000000 */
[----:B------:R-:W-:Y:S01]  /*3ef0*/  FFMA R45, R40, R45, R47 ;  /* 0x0000002d282d7223 */ /* 0x000fe2000000002f */
[----:B------:R-:W-:Y:S01]  /*3f00*/  FSEL R43, R10, 0.11284004896879196167, P1 ;  /* 0x3de718af0a2b7808 */ /* 0x000fe20000800000 */
[----:B------:R-:W-:Y:S01]  /*3f10*/  FFMA R35, R36, R37, R35 ;  /* 0x0000002524237223 */ /* 0x000fe20000000023 */
[----:B------:R-:W-:Y:S01]  /*3f20*/  FSEL R39, R11, -0.37612664699554443359, P0 ;  /* 0xbec093ac0b277808 */ /* 0x000fe20000000000 */
[----:B------:R-:W-:Y:S01]  /*3f30*/  FFMA R31, R32, R31, R33 ;  /* 0x0000001f201f7223 */ /* 0x000fe20000000021 */
[----:B------:R-:W-:Y:S01]  /*3f40*/  FSEL R47, R8, 0.0052134888246655464172, P5 ;  /* 0x3baad5ea082f7808 */ /* 0x000fe20002800000 */
[----:B------:R-:W-:Y:S01]  /*3f50*/  FFMA R41, R38, R41, R43 ;  /* 0x0000002926297223 */ /* 0x000fe2000000002b */
[----:B------:R-:W-:Y:S01]  /*3f60*/  FSEL R33, R12, 0.12837915122509002686, P4 ;  /* 0x3e0375d30c217808 */ /* 0x000fe20002000000 */
[----:B------:R-:W-:Y:S01]  /*3f70*/  FFMA R35, R36, R35, R39 ;  /* 0x0000002324237223 */ /* 0x000fe20000000027 */
[----:B------:R-:W-:Y:S01]  /*3f80*/  FSEL R43, -R9, -0.026868773624300956726, P5 ;  /* 0xbcdc1be7092b7808 */ /* 0x000fe20002800100 */
[----:B------:R-:W-:Y:S01]  /*3f90*/  FFMA R45, R40, R45, R47 ;  /* 0x0000002d282d7223 */ /* 0x000fe2000000002f */
[----:B------:R-:W-:Y:S01]  /*3fa0*/  FSEL R37, R12, 0.12837915122509002686, P0 ;  /* 0x3e0375d30c257808 */ /* 0x000fe20000000000 */
[----:B------:R-:W-:Y:S01]  /*3fb0*/  FFMA R31, R32, R31, R33 ;  /* 0x0000001f201f7223 */ /* 0x000fe20000000021 */
[----:B------:R-:W-:Y:S01]  /*3fc0*/  FSEL R39, R11, -0.37612664699554443359, P1 ;  /* 0xbec093ac0b277808 */ /* 0x000fe20000800000 */
[----:B------:R-:W-:Y:S01]  /*3fd0*/  FFMA R43, R40, R45, R43 ;  /* 0x0000002d282b7223 */ /* 0x000fe2000000002b */
[----:B------:R-:W-:Y:S01]  /*3fe0*/  FSEL R34, -|R49|, R49, P4 ;  /* 0x0000003131227208 */ /* 0x000fe20002000300 */
[----:B------:R-:W-:Y:S01]  /*3ff0*/  FFMA R32, R36, R35, R37 ;  /* 0x0000002324207223 */ /* 0x000fe20000000025 */
[----:B------:R-:W-:Y:S01]  /*4000*/  FSEL R33, -|R50|, R50, P0 ;  /* 0x0000003232217208 */ /* 0x000fe20000000300 */
[----:B------:R-:W-:Y:S01]  /*4010*/  FFMA R39, R38, R41, R39 ;  /* 0x0000002926277223 */ /* 0x000fe20000000027 */
[----:B------:R-:W-:Y:S01]  /*4020*/  FSEL R45, R10, 0.11284004896879196167, P5 ;  /* 0x3de718af0a2d7808 */ /* 0x000fe20002800000 */
[----:B------:R-:W-:Y:S01]  /*4030*/  FFMA R31, R31, R34, R34 ;  /* 0x000000221f1f7223 */ /* 0x000fe20000000022 */
[----:B------:R-:W-:Y:S01]  /*4040*/  FSEL R41, R12, 0.12837915122509002686, P1 ;  /* 0x3e0375d30c297808 */ /* 0x000fe20000800000 */
[----:B------:R-:W-:Y:S01]  /*4050*/  FFMA R32, R32, R33, R33 ;  /* 0x0000002120207223 */ /* 0x000fe20000000021 */
[----:B------:R-:W-:Y:S01]  /*4060*/  F2FP.F16.E4M3.UNPACK_B R35, R3.H1 ;  /* 0x00000003ff23723e */ /* 0x000fe200030006ff */
[----:B------:R-:W-:Y:S01]  /*4070*/  FFMA R43, R40, R43, R45 ;  /* 0x0000002b282b7223 */ /* 0x000fe2000000002d */
[----:B------:R-:W-:Y:S01]  /*4080*/  FSEL R33, R11, -0.37612664699554443359, P5 ;  /* 0xbec093ac0b217808 */ /* 0x000fe20002800000 */
[----:B------:R-:W-:Y:S01]  /*4090*/  FFMA R39, R38, R39, R41 ;  /* 0x0000002726277223 */ /* 0x000fe20000000029 */
[----:B------:R-:W1:Y:S01]  /*40a0*/  @P4 MUFU.EX2 R37, R31 ;  /* 0x0000001f00254308 */ /* 0x000e620000000800 */
[----:B------:R-:W-:-:S02]  /*40b0*/  HADD2.F32 R36, -RZ, R35.H0_H0 ;  /* 0x20000023ff247230 */ /* 0x000fc40000004100 */
[----:B------:R-:W-:Y:S01]  /*40c0*/  FMUL R38, R56, R83 ;  /* 0x0000005338267220 */ /* 0x000fe20000400000 */
[----:B------:R-:W-:Y:S01]  /*40d0*/  FSEL R45, R12, 0.12837915122509002686, P5 ;  /* 0x3e0375d30c2d7808 */ /* 0x000fe20002800000 */
[C---:B------:R-:W-:Y:S01]  /*40e0*/  FFMA R43, R40.reuse, R43, R33 ;  /* 0x0000002b282b7223 */ /* 0x040fe20000000021 */
[----:B------:R-:W-:Y:S01]  /*40f0*/  FSEL R34, -|R51|, R51, P1 ;  /* 0x0000003333227208 */ /* 0x000fe20000800300 */
[----:B------:R-:W-:Y:S01]  /*4100*/  FFMA R33, R23, R36, R38 ;  /* 0x0000002417217223 */ /* 0x000fe20000000026 */
[----:B------:R-:W-:Y:S01]  /*4110*/  FSEL R38, -|R53|, R53, P5 ;  /* 0x0000003535267208 */ /* 0x000fe20002800300 */
[----:B------:R-:W-:Y:S01]  /*4120*/  FFMA R45, R40, R43, R45 ;  /* 0x0000002b282d7223 */ /* 0x000fe2000000002d */
[----:B------:R-:W-:Y:S02]  /*4130*/  HADD2.F32 R36, -RZ, R35.H1_H1 ;  /* 0x30000023ff247230 */ /* 0x000fe40000004100 */
[----:B------:R-:W-:Y:S01]  /*4140*/  FFMA R34, R39, R34, R34 ;  /* 0x0000002227227223 */ /* 0x000fe20000000022 */
[----:B------:R-:W2:Y:S01]  /*4150*/  @P0 MUFU.EX2 R41, R32 ;  /* 0x0000002000290308 */ /* 0x000ea20000000800 */
[----:B------:R-:W-:Y:S01]  /*4160*/  FFMA R35, R45, R38, R38 ;  /* 0x000000262d237223 */ /* 0x000fe20000000026 */
[----:B------:R-:W-:Y:S01]  /*4170*/  FMUL R39, R56, R84 ;  /* 0x0000005438277220 */ /* 0x000fe20000400000 */
[----:B------:R-:W-:Y:S01]  /*4180*/  FFMA R36, R23, R36, R86 ;  /* 0x0000002417247223 */ /* 0x000fe20000000056 */
[----:B------:R-:W-:Y:S01]  /*4190*/  FMUL R52, R33, 0.70710676908493041992 ;  /* 0x3f3504f321347820 */ /* 0x000fe20000400000 */
[----:B-1----:R-:W-:Y:S01]  /*41a0*/  @P4 FADD R38, -R37, 1 ;  /* 0x3f80000025264421 */ /* 0x002fe20000000100 */
[----:B------:R-:W-:-:S02]  /*41b0*/  F2FP.F16.E4M3.UNPACK_B R37, R0 ;  /* 0x00000000ff25723e */ /* 0x000fc400020006ff */
[----:B------:R-:W1:Y:S01]  /*41c0*/  @P1 MUFU.EX2 R43, R34 ;  /* 0x00000022002b1308 */ /* 0x000e620000000800 */
[----:B------:R-:W-:Y:S01]  /*41d0*/  FMUL R54, R36, 0.70710676908493041992 ;  /* 0x3f3504f324367820 */ /* 0x000fe20000400000 */
[----:B------:R-:W-:Y:S01]  /*41e0*/  FMUL R45, R52, R52 ;  /* 0x00000034342d7220 */ /* 0x000fe20000400000 */
[----:B------:R-:W-:Y:S01]  /*41f0*/  @P4 LOP3.LUT R31, R38, 0x80000000, R49, 0xb8, !PT ;  /* 0x80000000261f4812 */ /* 0x000fe200078eb831 */
[--C-:B------:R-:W-:Y:S01]  /*4200*/  HADD2.F32 R38, -RZ, R37.reuse.H0_H0 ;  /* 0x20000025ff267230 */ /* 0x100fe20000004100 */
[----:B------:R-:W-:Y:S01]  /*4210*/  FSETP.GE.AND P4, PT, |R52|, 1.0029599666595458984, PT ;  /* 0x3f8060fe3400780b */ /* 0x000fe20003f86200 */
[----:B------:R-:W-:Y:S02]  /*4220*/  HADD2.F32 R40, -RZ, R37.H1_H1 ;  /* 0x30000025ff287230 */ /* 0x000fe40000004100 */
[----:B------:R-:W-:Y:S01]  /*4230*/  FMUL R36, R36, 0.5 ;  /* 0x3f00000024247820 */ /* 0x000fe20000400000 */
[----:B------:R-:W3:Y:S01]  /*4240*/  @P5 MUFU.EX2 R44, R35 ;  /* 0x00000023002c5308 */ /* 0x000ee20000000800 */
[----:B------:R-:W-:Y:S01]  /*4250*/  FFMA R37, R23, R38, R42 ;  /* 0x0000002617257223 */ /* 0x000fe2000000002a */
[----:B--2---:R-:W-:Y:S01]  /*4260*/  @P0 FADD R41, -R41, 1 ;  /* 0x3f80000029290421 */ /* 0x004fe20000000100 */
[----:B------:R-:W-:Y:S01]  /*4270*/  FFMA R38, R23, R40, R39 ;  /* 0x0000002817267223 */ /* 0x000fe20000000027 */
[----:B------:R-:W-:Y:S01]  /*4280*/  FMUL R39, R54, R54 ;  /* 0x0000003636277220 */ /* 0x000fe20000400000 */
[----:B------:R-:W-:Y:S01]  /*4290*/  FMUL R84, R37, 0.70710676908493041992 ;  /* 0x3f3504f325547820 */ /* 0x000fe20000400000 */
[----:B------:R-:W-:Y:S01]  /*42a0*/  FSEL R45, |R52|, R45, P4 ;  /* 0x0000002d342d7208 */ /* 0x000fe20002000200 */
[----:B------:R-:W-:Y:S01]  /*42b0*/  FMUL R85, R38, 0.70710676908493041992 ;  /* 0x3f3504f326557820 */ /* 0x000fe20000400000 */
[----:B------:R-:W-:Y:S01]  /*42c0*/  FSEL R46, R6, 8.4834944573231041431e-05, P4 ;  /* 0x38b1e96a062e7808 */ /* 0x000fe20002000000 */
[----:B-1----:R-:W-:Y:S01]  /*42d0*/  @P1 FADD R43, -R43, 1 ;  /* 0x3f8000002b2b1421 */ /* 0x002fe20000000100 */
[----:B------:R-:W-:Y:S01]  /*42e0*/  FSEL R48, -R7, -0.00082130916416645050049, P4 ;  /* 0xba574d2007307808 */ /* 0x000fe20002000100 */
[----:B------:R-:W-:Y:S01]  /*42f0*/  FADD R31, R31, 1 ;  /* 0x3f8000001f1f7421 */ /* 0x000fe20000000000 */
[----:B------:R-:W-:Y:S01]  /*4300*/  @P0 LOP3.LUT R32, R41, 0x80000000, R50, 0xb8, !PT ;  /* 0x8000000029200812 */ /* 0x000fe200078eb832 */
[----:B------:R-:W-:Y:S01]  /*4310*/  FMUL R41, R84, R84 ;  /* 0x0000005454297220 */ /* 0x000fe20000400000 */
[----:B------:R-:W-:Y:S01]  /*4320*/  @P1 LOP3.LUT R34, R43, 0x80000000, R51, 0xb8, !PT ;  /* 0x800000002b221812 */ /* 0x000fe200078eb833 */
[----:B------:R-:W-:Y:S01]  /*4330*/  FFMA R46, R45, R46, R48 ;  /* 0x0000002e2d2e7223 */ /* 0x000fe20000000030 */
[----:B------:R-:W-:Y:S01]  /*4340*/  FSETP.GE.AND P1, PT, |R54|, 1.0029599666595458984, PT ;  /* 0x3f8060fe3600780b */ /* 0x000fe20003f26200 */
[----:B---3--:R-:W-:Y:S01]  /*4350*/  @P5 FADD R44, -R44, 1 ;  /* 0x3f8000002c2c5421 */ /* 0x008fe20000000100 */
[----:B------:R-:W-:Y:S01]  /*4360*/  FSETP.GE.AND P0, PT, |R84|, 1.0029599666595458984, PT ;  /* 0x3f8060fe5400780b */ /* 0x000fe20003f06200 */
[----:B------:R-:W-:Y:S01]  /*4370*/  FADD R34, R34, 1 ;  /* 0x3f80000022227421 */ /* 0x000fe20000000000 */
[----:B------:R-:W-:Y:S01]  /*4380*/  FSEL R43, |R54|, R39, P1 ;  /* 0x00000027362b7208 */ /* 0x000fe20000800200 */
[----:B------:R-:W-:Y:S01]  /*4390*/  FADD R32, R32, 1 ;  /* 0x3f80000020207421 */ /* 0x000fe20000000000 */
[----:B------:R-:W-:Y:S01]  /*43a0*/  @P5 LOP3.LUT R35, R44, 0x80000000, R53, 0xb8, !PT ;  /* 0x800000002c235812 */ /* 0x000fe200078eb835 */
[C---:B------:R-:W-:Y:S01]  /*43b0*/  FMUL R44, R85.reuse, R85 ;  /* 0x00000055552c7220 */ /* 0x040fe20000400000 */
[----:B------:R-:W-:Y:S01]  /*43c0*/  FSETP.GE.AND P5, PT, |R85|, 1.0029599666595458984, PT ;  /* 0x3f8060fe5500780b */ /* 0x000fe20003fa6200 */
[----:B------:R-:W-:Y:S01]  /*43d0*/  FMUL R37, R37, 0.5 ;  /* 0x3f00000025257820 */ /* 0x000fe20000400000 */
[----:B------:R-:W-:Y:S01]  /*43e0*/  FSEL R40, R6, 8.4834944573231041431e-05, P1 ;  /* 0x38b1e96a06287808 */ /* 0x000fe20000800000 */
[----:B------:R-:W-:Y:S01]  /*43f0*/  FADD R35, R35, 1 ;  /* 0x3f80000023237421 */ /* 0x000fe20000000000 */
[----:B------:R-:W-:Y:S01]  /*4400*/  FSEL R42, -R7, -0.00082130916416645050049, P1 ;  /* 0xba574d20072a7808 */ /* 0x000fe20000800100 */
[----:B------:R-:W-:Y:S01]  /*4410*/  FMUL R38, R38, 0.5 ;  /* 0x3f00000026267820 */ /* 0x000fe20000400000 */
[----:B------:R-:W-:Y:S01]  /*4420*/  FSEL R50, |R85|, R44, P5 ;  /* 0x0000002c55327208 */ /* 0x000fe20002800200 */
[----:B------:R-:W-:Y:S01]  /*4430*/  FMUL R26, R31, R26 ;  /* 0x0000001a1f1a7220 */ /* 0x000fe20000400000 */
[C---:B------:R-:W-:Y:S01]  /*4440*/  FSEL R44, R8.reuse, 0.0052134888246655464172, P1 ;  /* 0x3baad5ea082c7808 */ /* 0x040fe20000800000 */
[C---:B------:R-:W-:Y:S01]  /*4450*/  FFMA R42, R43.reuse, R40, R42 ;  /* 0x000000282b2a7223 */ /* 0x040fe2000000002a */
[----:B------:R-:W-:Y:S01]  /*4460*/  FSEL R40, R8, 0.0052134888246655464172, P4 ;  /* 0x3baad5ea08287808 */ /* 0x000fe20002000000 */
[----:B------:R-:W-:Y:S01]  /*4470*/  FMUL R27, R32, R27 ;  /* 0x0000001b201b7220 */ /* 0x000fe20000400000 */
[----:B------:R-:W-:Y:S01]  /*4480*/  FSEL R48, |R84|, R41, P0 ;  /* 0x0000002954307208 */ /* 0x000fe20000000200 */
[----:B------:R-:W-:Y:S01]  /*4490*/  FFMA R44, R43, R42, R44 ;  /* 0x0000002a2b2c7223 */ /* 0x000fe2000000002c */
[C---:B------:R-:W-:Y:S01]  /*44a0*/  FSEL R39, R6.reuse, 8.4834944573231041431e-05, P0 ;  /* 0x38b1e96a06277808 */ /* 0x040fe20000000000 */
[----:B------:R-:W-:Y:S01]  /*44b0*/  FFMA R40, R45, R46, R40 ;  /* 0x0000002e2d287223 */ /* 0x000fe20000000028 */
[----:B------:R-:W-:Y:S01]  /*44c0*/  FSEL R41, -R7, -0.00082130916416645050049, P0 ;  /* 0xba574d2007297808 */ /* 0x000fe20000000100 */
[----:B------:R-:W-:Y:S01]  /*44d0*/  FMUL R35, R35, R30 ;  /* 0x0000001e23237220 */ /* 0x000fe20000400000 */
[----:B------:R-:W-:-:S02]  /*44e0*/  FSEL R47, R6, 8.4834944573231041431e-05, P5 ;  /* 0x38b1e96a062f7808 */ /* 0x000fc40002800000 */
[----:B------:R-:W-:Y:S01]  /*44f0*/  FSEL R49, -R7, -0.00082130916416645050049, P5 ;  /* 0xba574d2007317808 */ /* 0x000fe20002800100 */
[----:B------:R-:W-:Y:S01]  /*4500*/  FFMA R39, R48, R39, R41 ;  /* 0x0000002730277223 */ /* 0x000fe20000000029 */
[C---:B------:R-:W-:Y:S02]  /*4510*/  FSEL R42, -R9.reuse, -0.026868773624300956726, P4 ;  /* 0xbcdc1be7092a7808 */ /* 0x040fe40002000100 */
[----:B------:R-:W-:Y:S01]  /*4520*/  FSEL R41, R8, 0.0052134888246655464172, P0 ;  /* 0x3baad5ea08297808 */ /* 0x000fe20000000000 */
[----:B------:R-:W-:Y:S01]  /*4530*/  FFMA R47, R50, R47, R49 ;  /* 0x0000002f322f7223 */ /* 0x000fe20000000031 */
[----:B------:R-:W-:Y:S01]  /*4540*/  FSEL R46, -R9, -0.026868773624300956726, P1 ;  /* 0xbcdc1be7092e7808 */ /* 0x000fe20000800100 */
[----:B------:R-:W-:Y:S01]  /*4550*/  FFMA R40, R45, R40, R42 ;  /* 0x000000282d287223 */ /* 0x000fe2000000002a */
[----:B------:R-:W-:Y:S01]  /*4560*/  FSEL R49, R8, 0.0052134888246655464172, P5 ;  /* 0x3baad5ea08317808 */ /* 0x000fe20002800000 */
[----:B------:R-:W-:Y:S01]  /*4570*/  FFMA R39, R48, R39, R41 ;  /* 0x0000002730277223 */ /* 0x000fe20000000029 */
[----:B------:R-:W-:Y:S01]  /*4580*/  FSEL R42, R10, 0.11284004896879196167, P4 ;  /* 0x3de718af0a2a7808 */ /* 0x000fe20002000000 */
[----:B------:R-:W-:Y:S01]  /*4590*/  FFMA R44, R43, R44, R46 ;  /* 0x0000002c2b2c7223 */ /* 0x000fe2000000002e */
[----:B------:R-:W-:Y:S01]  /*45a0*/  FSEL R41, -R9, -0.026868773624300956726, P0 ;  /* 0xbcdc1be709297808 */ /* 0x000fe20000000100 */
[----:B------:R-:W-:Y:S01]  /*45b0*/  FFMA R47, R50, R47, R49 ;  /* 0x0000002f322f7223 */ /* 0x000fe20000000031 */
[----:B------:R-:W-:Y:S01]  /*45c0*/  FSEL R46, R10, 0.11284004896879196167, P1 ;  /* 0x3de718af0a2e7808 */ /* 0x000fe20000800000 */
[----:B------:R-:W-:Y:S01]  /*45d0*/  FFMA R40, R45, R40, R42 ;  /* 0x000000282d287223 */ /* 0x000fe2000000002a */
[----:B------:R-:W-:Y:S01]  /*45e0*/  FSEL R49, -R9, -0.026868773624300956726, P5 ;  /* 0xbcdc1be709317808 */ /* 0x000fe20002800100 */
[----:B------:R-:W-:Y:S01]  /*45f0*/  FFMA R39, R48, R39, R41 ;  /* 0x0000002730277223 */ /* 0x000fe20000000029 */
[----:B------:R-:W-:Y:S01]  /*4600*/  FSEL R42, R11, -0.37612664699554443359, P4 ;  /* 0xbec093ac0b2a7808 */ /* 0x000fe20002000000 */
[----:B------:R-:W-:Y:S01]  /*4610*/  FFMA R44, R43, R44, R46 ;  /* 0x0000002c2b2c7223 */ /* 0x000fe2000000002e */
[----:B------:R-:W-:Y:S01]  /*4620*/  FSEL R51, R10, 0.11284004896879196167, P5 ;  /* 0x3de718af0a337808 */ /* 0x000fe20002800000 */
[----:B------:R-:W-:Y:S01]  /*4630*/  FFMA R49, R50, R47, R49 ;  /* 0x0000002f32317223 */ /* 0x000fe20000000031 */
[----:B------:R-:W-:Y:S01]  /*4640*/  FSEL R41, R10, 0.11284004896879196167, P0 ;  /* 0x3de718af0a297808 */ /* 0x000fe20000000000 */
[----:B------:R-:W-:Y:S01]  /*4650*/  FFMA R40, R45, R40, R42 ;  /* 0x000000282d287223 */ /* 0x000fe2000000002a */
[C---:B------:R-:W-:Y:S01]  /*4660*/  FSEL R46, R11.reuse, -0.37612664699554443359, P1 ;  /* 0xbec093ac0b2e7808 */ /* 0x040fe20000800000 */
[----:B------:R-:W-:Y:S01]  /*4670*/  FFMA R51, R50, R49, R51 ;  /* 0x0000003132337223 */ /* 0x000fe20000000033 */
[----:B------:R-:W-:Y:S01]  /*4680*/  FSEL R42, R12, 0.12837915122509002686, P4 ;  /* 0x3e0375d30c2a7808 */ /* 0x000fe20002000000 */
[----:B------:R-:W-:Y:S01]  /*4690*/  FFMA R47, R48, R39, R41 ;  /* 0x00000027302f7223 */ /* 0x000fe20000000029 */
[----:B------:R-:W-:Y:S01]  /*46a0*/  FSEL R49, R11, -0.37612664699554443359, P0 ;  /* 0xbec093ac0b317808 */ /* 0x000fe20000000000 */
[----:B------:R-:W-:Y:S01]  /*46b0*/  FFMA R44, R43, R44, R46 ;  /* 0x0000002c2b2c7223 */ /* 0x000fe2000000002e */
[----:B------:R-:W-:Y:S01]  /*46c0*/  FSEL R46, R12, 0.12837915122509002686, P1 ;  /* 0x3e0375d30c2e7808 */ /* 0x000fe20000800000 */
[----:B------:R-:W-:Y:S01]  /*46d0*/  FFMA R40, R45, R40, R42 ;  /* 0x000000282d287223 */ /* 0x000fe2000000002a */
[----:B------:R-:W-:Y:S01]  /*46e0*/  FSEL R41, -|R52|, R52, P4 ;  /* 0x0000003434297208 */ /* 0x000fe20002000300 */
[----:B------:R-:W-:Y:S01]  /*46f0*/  FFMA R49, R48, R47, R49 ;  /* 0x0000002f30317223 */ /* 0x000fe20000000031 */
[----:B------:R-:W-:Y:S01]  /*4700*/  F2FP.F16.E4M3.UNPACK_B R39, R0.H1 ;  /* 0x00000000ff27723e */ /* 0x000fe200030006ff */
[----:B------:R-:W-:Y:S01]  /*4710*/  FFMA R44, R43, R44, R46 ;  /* 0x0000002c2b2c7223 */ /* 0x000fe2000000002e */
[----:B------:R-:W-:Y:S01]  /*4720*/  FSEL R45, R12, 0.12837915122509002686, P0 ;  /* 0x3e0375d30c2d7808 */ /* 0x000fe20000000000 */
[----:B------:R-:W-:Y:S01]  /*4730*/  FFMA R47, R40, R41, R41 ;  /* 0x00000029282f7223 */ /* 0x000fe20000000029 */
[----:B------:R-:W-:Y:S01]  /*4740*/  FSEL R53, R11, -0.37612664699554443359, P5 ;  /* 0xbec093ac0b357808 */ /* 0x000fe20002800000 */
[--C-:B------:R-:W-:Y:S01]  /*4750*/  HADD2.F32 R40, -RZ, R39.reuse.H0_H0 ;  /* 0x20000027ff287230 */ /* 0x100fe20000004100 */
[----:B------:R-:W-:Y:S01]  /*4760*/  FSEL R43, -|R54|, R54, P1 ;  /* 0x00000036362b7208 */ /* 0x000fe20000800300 */
[----:B------:R-:W-:Y:S01]  /*4770*/  FMUL R42, R56, R79 ;  /* 0x0000004f382a7220 */ /* 0x000fe20000400000 */
[----:B------:R-:W1:Y:S01]  /*4780*/  @P4 MUFU.EX2 R41, R47 ;  /* 0x0000002f00294308 */ /* 0x000e620000000800 */
[----:B------:R-:W-:Y:S01]  /*4790*/  FFMA R45, R48, R49, R45 ;  /* 0x00000031302d7223 */ /* 0x000fe2000000002d */
[----:B------:R-:W-:Y:S01]  /*47a0*/  FFMA R51, R50, R51, R53 ;  /* 0x0000003332337223 */ /* 0x000fe20000000035 */
[----:B------:R-:W-:Y:S01]  /*47b0*/  FFMA R49, R44, R43, R43 ;  /* 0x0000002b2c317223 */ /* 0x000fe2000000002b */
[----:B------:R-:W-:Y:S01]  /*47c0*/  FFMA R79, R23, R40, R42 ;  /* 0x00000028174f7223 */ /* 0x000fe2000000002a */
[----:B------:R-:W-:Y:S01]  /*47d0*/  FSEL R53, R12, 0.12837915122509002686, P5 ;  /* 0x3e0375d30c357808 */ /* 0x000fe20002800000 */
[----:B------:R-:W-:Y:S01]  /*47e0*/  HADD2.F32 R40, -RZ, R39.H1_H1 ;  /* 0x30000027ff287230 */ /* 0x000fe20000004100 */
[----:B------:R-:W-:Y:S01]  /*47f0*/  FSEL R42, -|R84|, R84, P0 ;  /* 0x00000054542a7208 */ /* 0x000fe20000000300 */
[----:B------:R-:W2:Y:S01]  /*4800*/  @P1 MUFU.EX2 R43, R49 ;  /* 0x00000031002b1308 */ /* 0x000ea20000000800 */
[----:B------:R-:W-:Y:S01]  /*4810*/  F2FP.F16.E4M3.UNPACK_B R39, R4 ;  /* 0x00000004ff27723e */ /* 0x000fe200020006ff */
[----:B------:R-:W-:Y:S01]  /*4820*/  FFMA R51, R50, R51, R53 ;  /* 0x0000003332337223 */ /* 0x000fe20000000035 */
[----:B------:R-:W-:Y:S01]  /*4830*/  FSEL R46, -|R85|, R85, P5 ;  /* 0x00000055552e7208 */ /* 0x000fe20002800300 */
[----:B------:R-:W-:Y:S01]  /*4840*/  FFMA R81, R23, R40, R82 ;  /* 0x0000002817517223 */ /* 0x000fe20000000052 */
[----:B------:R-:W-:Y:S01]  /*4850*/  FFMA R50, R45, R42, R42 ;  /* 0x0000002a2d327223 */ /* 0x000fe2000000002a */
[----:B------:R-:W-:-:S02]  /*4860*/  HADD2.F32 R40, -RZ, R39.H0_H0 ;  /* 0x20000027ff287230 */ /* 0x000fc40000004100 */
[----:B------:R-:W-:Y:S01]  /*4870*/  FMUL R42, R56, R77 ;  /* 0x0000004d382a7220 */ /* 0x000fe20000400000 */
[----:B------:R-:W-:Y:S01]  /*4880*/  FFMA R51, R51, R46, R46 ;  /* 0x0000002e33337223 */ /* 0x000fe2000000002e */
[----:B------:R-:W3:Y:S01]  /*4890*/  @P0 MUFU.EX2 R44, R50 ;  /* 0x00000032002c0308 */ /* 0x000ee20000000800 */
[----:B-1----:R-:W-:Y:S01]  /*48a0*/  @P4 FADD R41, -R41, 1 ;  /* 0x3f80000029294421 */ /* 0x002fe20000000100 */
[----:B------:R-:W-:Y:S01]  /*48b0*/  FFMA R55, R23, R40, R42 ;  /* 0x0000002817377223 */ /* 0x000fe2000000002a */
[----:B------:R-:W-:Y:S02]  /*48c0*/  HADD2.F32 R40, -RZ, R39.H1_H1 ;  /* 0x30000027ff287230 */ /* 0x000fe40000004100 */
[----:B------:R-:W-:Y:S01]  /*48d0*/  FMUL R86, R79, 0.70710676908493041992 ;  /* 0x3f3504f34f567820 */ /* 0x000fe20000400000 */
[----:B------:R-:W-:Y:S01]  /*48e0*/  FMUL R87, R81, 0.70710676908493041992 ;  /* 0x3f3504f351577820 */ /* 0x000fe20000400000 */
[----:B------:R-:W-:Y:S01]  /*48f0*/  @P4 LOP3.LUT R47, R41, 0x80000000, R52, 0xb8, !PT ;  /* 0x80000000292f4812 */ /* 0x000fe200078eb834 */
[----:B------:R-:W-:Y:S01]  /*4900*/  FMUL R83, R55, 0.70710676908493041992 ;  /* 0x3f3504f337537820 */ /* 0x000fe20000400000 */
[----:B------:R-:W1:Y:S01]  /*4910*/  @P5 MUFU.EX2 R39, R51 ;  /* 0x0000003300275308 */ /* 0x000e620000000800 */
[C---:B------:R-:W-:Y:S01]  /*4920*/  FMUL R41, R86.reuse, R86 ;  /* 0x0000005656297220 */ /* 0x040fe20000400000 */
[----:B--2---:R-:W-:Y:S01]  /*4930*/  @P1 FADD R43, -R43, 1 ;  /* 0x3f8000002b2b1421 */ /* 0x004fe20000000100 */
[C---:B------:R-:W-:Y:S01]  /*4940*/  FSETP.GE.AND P4, PT, |R86|.reuse, 1.0029599666595458984, PT ;  /* 0x3f8060fe5600780b */ /* 0x040fe20003f86200 */
[----:B------:R-:W-:Y:S01]  /*4950*/  FFMA R77, R23, R40, R80 ;  /* 0x00000028174d7223 */ /* 0x000fe20000000050 */
[----:B------:R-:W-:Y:S01]  /*4960*/  FMUL R40, R87, R87 ;  /* 0x0000005757287220 */ /* 0x000fe20000400000 */
[----:B------:R-:W-:Y:S01]  /*4970*/  FADD R47, R47, 1 ;  /* 0x3f8000002f2f7421 */ /* 0x000fe20000000000 */
[----:B------:R-:W-:-:S02]  /*4980*/  FSEL R45, |R86|, R41, P4 ;  /* 0x00000029562d7208 */ /* 0x000fc40002000200 */
[----:B------:R-:W-:Y:S01]  /*4990*/  FSEL R42, R6, 8.4834944573231041431e-05, P4 ;  /* 0x38b1e96a062a7808 */ /* 0x000fe20002000000 */
[----:B---3--:R-:W-:Y:S01]  /*49a0*/  @P0 FADD R44, -R44, 1 ;  /* 0x3f8000002c2c0421 */ /* 0x008fe20000000100 */
[----:B------:R-:W-:Y:S02]  /*49b0*/  FSEL R46, -R7, -0.00082130916416645050049, P4 ;  /* 0xba574d20072e7808 */ /* 0x000fe40002000100 */
[----:B------:R-:W-:Y:S02]  /*49c0*/  @P1 LOP3.LUT R49, R43, 0x80000000, R54, 0xb8, !PT ;  /* 0x800000002b311812 */ /* 0x000fe400078eb836 */
[----:B------:R-:W-:Y:S01]  /*49d0*/  FSETP.GE.AND P1, PT, |R87|, 1.0029599666595458984, PT ;  /* 0x3f8060fe5700780b */ /* 0x000fe20003f26200 */
[----:B------:R-:W-:Y:S01]  /*49e0*/  FFMA R46, R45, R42, R46 ;  /* 0x0000002a2d2e7223 */ /* 0x000fe2000000002e */
[----:B------:R-:W-:Y:S01]  /*49f0*/  @P0 LOP3.LUT R50, R44, 0x80000000, R84, 0xb8, !PT ;  /* 0x800000002c320812 */ /* 0x000fe200078eb854 */
[----:B------:R-:W-:Y:S01]  /*4a00*/  FMUL R84, R77, 0.70710676908493041992 ;  /* 0x3f3504f34d547820 */ /* 0x000fe20000400000 */
[----:B------:R-:W-:Y:S01]  /*4a10*/  FSEL R53, |R87|, R40, P1 ;  /* 0x0000002857357208 */ /* 0x000fe20000800200 */
[----:B-1----:R-:W-:Y:S01]  /*4a20*/  @P5 FADD R40, -R39, 1 ;  /* 0x3f80000027285421 */ /* 0x002fe20000000100 */
[----:B------:R-:W-:Y:S01]  /*4a30*/  FSEL R42, R6, 8.4834944573231041431e-05, P1 ;  /* 0x38b1e96a062a7808 */ /* 0x000fe20000800000 */
[----:B------:R-:W-:Y:S01]  /*4a40*/  FMUL R39, R83, R83 ;  /* 0x0000005353277220 */ /* 0x000fe20000400000 */
[----:B------:R-:W-:Y:S01]  /*4a50*/  FSEL R48, -R7, -0.00082130916416645050049, P1 ;  /* 0xba574d2007307808 */ /* 0x000fe20000800100 */
[----:B------:R-:W-:Y:S01]  /*4a60*/  FMUL R41, R84, R84 ;  /* 0x0000005454297220 */ /* 0x000fe20000400000 */
[----:B------:R-:W-:Y:S01]  /*4a70*/  FSETP.GE.AND P0, PT, |R83|, 1.0029599666595458984, PT ;  /* 0x3f8060fe5300780b */ /* 0x000fe20003f06200 */
[----:B------:R-:W-:Y:S01]  /*4a80*/  FADD R49, R49, 1 ;  /* 0x3f80000031317421 */ /* 0x000fe20000000000 */
[----:B------:R-:W-:Y:S01]  /*4a90*/  FSEL R54, R8, 0.0052134888246655464172, P1 ;  /* 0x3baad5ea08367808 */ /* 0x000fe20000800000 */
[----:B------:R-:W-:Y:S01]  /*4aa0*/  FFMA R52, R53, R42, R48 ;  /* 0x0000002a35347223 */ /* 0x000fe20000000030 */
[----:B------:R-:W-:Y:S01]  /*4ab0*/  @P5 LOP3.LUT R51, R40, 0x80000000, R85, 0xb8, !PT ;  /* 0x8000000028335812 */ /* 0x000fe200078eb855 */
[----:B------:R-:W-:Y:S01]  /*4ac0*/  FADD R50, R50, 1 ;  /* 0x3f80000032327421 */ /* 0x000fe20000000000 */
[----:B------:R-:W-:Y:S01]  /*4ad0*/  FSEL R39, |R83|, R39, P0 ;  /* 0x0000002753277208 */ /* 0x000fe20000000200 */
[----:B------:R-:W-:Y:S01]  /*4ae0*/  FFMA R80, R53, R52, R54 ;  /* 0x0000003435507223 */ /* 0x000fe20000000036 */
[----:B------:R-:W-:Y:S01]  /*4af0*/  FSEL R40, R6, 8.4834944573231041431e-05, P0 ;  /* 0x38b1e96a06287808 */ /* 0x000fe20000000000 */
[----:B------:R-:W-:Y:S01]  /*4b00*/  FADD R51, R51, 1 ;  /* 0x3f80000033337421 */ /* 0x000fe20000000000 */
[----:B------:R-:W-:Y:S01]  /*4b10*/  FSEL R42, -R7, -0.00082130916416645050049, P0 ;  /* 0xba574d20072a7808 */ /* 0x000fe20000000100 */
[----:B------:R-:W-:Y:S01]  /*4b20*/  FMUL R36, R49, R36 ;  /* 0x0000002431247220 */ /* 0x000fe20000400000 */
[----:B------:R-:W-:Y:S01]  /*4b30*/  FSEL R44, R8, 0.0052134888246655464172, P4 ;  /* 0x3baad5ea082c7808 */ /* 0x000fe20002000000 */
[----:B------:R-:W-:Y:S01]  /*4b40*/  FMUL R37, R50, R37 ;  /* 0x0000002532257220 */ /* 0x000fe20000400000 */
[----:B------:R-:W-:Y:S01]  /*4b50*/  FSEL R52, -R9, -0.026868773624300956726, P4 ;  /* 0xbcdc1be709347808 */ /* 0x000fe20002000100 */
[----:B------:R-:W-:Y:S01]  /*4b60*/  FFMA R40, R39, R40, R42 ;  /* 0x0000002827287223 */ /* 0x000fe2000000002a */
[----:B------:R-:W-:Y:S01]  /*4b70*/  FSETP.GE.AND P5, PT, |R84|, 1.0029599666595458984, PT ;  /* 0x3f8060fe5400780b */ /* 0x000fe20003fa6200 */
[----:B------:R-:W-:Y:S01]  /*4b80*/  FFMA R48, R45, R46, R44 ;  /* 0x0000002e2d307223 */ /* 0x000fe2000000002c */
[----:B------:R-:W-:Y:S01]  /*4b90*/  FSEL R42, R8, 0.0052134888246655464172, P0 ;  /* 0x3baad5ea082a7808 */ /* 0x000fe20000000000 */
[----:B------:R-:W-:Y:S01]  /*4ba0*/  FMUL R38, R51, R38 ;  /* 0x0000002633267220 */ /* 0x000fe20000400000 */
[----:B------:R-:W-:Y:S01]  /*4bb0*/  FSEL R54, R10, 0.11284004896879196167, P4 ;  /* 0x3de718af0a367808 */ /* 0x000fe20002000000 */
[----:B------:R-:W-:Y:S01]  /*4bc0*/  FFMA R48, R45, R48, R52 ;  /* 0x000000302d307223 */ /* 0x000fe20000000034 */
[----:B------:R-:W-:Y:S01]  /*4bd0*/  FSEL R41, |R84|, R41, P5 ;  /* 0x0000002954297208 */ /* 0x000fe20002800200 */
[----:B------:R-:W-:Y:S01]  /*4be0*/  FFMA R40, R39, R40, R42 ;  /* 0x0000002827287223 */ /* 0x000fe2000000002a */
[----:B------:R-:W-:Y:S01]  /*4bf0*/  FSEL R44, R6, 8.4834944573231041431e-05, P5 ;  /* 0x38b1e96a062c7808 */ /* 0x000fe20002800000 */
[----:B------:R-:W-:Y:S01]  /*4c00*/  FFMA R48, R45, R48, R54 ;  /* 0x000000302d307223 */ /* 0x000fe20000000036 */
[----:B------:R-:W-:-:S02]  /*4c10*/  FSEL R46, -R7, -0.00082130916416645050049, P5 ;  /* 0xba574d20072e7808 */ /* 0x000fc40002800100 */
[----:B------:R-:W-:Y:S02]  /*4c20*/  FSEL R42, -R9, -0.026868773624300956726, P0 ;  /* 0xbcdc1be7092a7808 */ /* 0x000fe40000000100 */
[----:B------:R-:W-:Y:S01]  /*4c30*/  FSEL R52, R11, -0.37612664699554443359, P4 ;  /* 0xbec093ac0b347808 */ /* 0x000fe20002000000 */
[----:B------:R-:W-:Y:S01]  /*4c40*/  FFMA R44, R41, R44, R46 ;  /* 0x0000002c292c7223 */ /* 0x000fe2000000002e */
[----:B------:R-:W-:Y:S01]  /*4c50*/  FSEL R82, -R9, -0.026868773624300956726, P1 ;  /* 0xbcdc1be709527808 */ /* 0x000fe20000800100 */
[----:B------:R-:W-:Y:S01]  /*4c60*/  FFMA R40, R39, R40, R42 ;  /* 0x0000002827287223 */ /* 0x000fe2000000002a */
[----:B------:R-:W-:Y:S01]  /*4c70*/  FSEL R46, R8, 0.0052134888246655464172, P5 ;  /* 0x3baad5ea082e7808 */ /* 0x000fe20002800000 */
[----:B------:R-:W-:Y:S01]  /*4c80*/  FFMA R48, R45, R48, R52 ;  /* 0x000000302d307223 */ /* 0x000fe20000000034 */
[----:B------:R-:W-:Y:S01]  /*4c90*/  FSEL R54, R10, 0.11284004896879196167, P1 ;  /* 0x3de718af0a367808 */ /* 0x000fe20000800000 */
[----:B------:R-:W-:Y:S01]  /*4ca0*/  FFMA R80, R53, R80, R82 ;  /* 0x0000005035507223 */ /* 0x000fe20000000052 */
[----:B------:R-:W-:Y:S01]  /*4cb0*/  FSEL R52, R12, 0.12837915122509002686, P4 ;  /* 0x3e0375d30c347808 */ /* 0x000fe20002000000 */
[----:B------:R-:W-:Y:S01]  /*4cc0*/  FFMA R44, R41, R44, R46 ;  /* 0x0000002c292c7223 */ /* 0x000fe2000000002e */
[----:B------:R-:W-:Y:S01]  /*4cd0*/  FSEL R42, R10, 0.11284004896879196167, P0 ;  /* 0x3de718af0a2a7808 */ /* 0x000fe20000000000 */
[----:B------:R-:W-:Y:S01]  /*4ce0*/  FFMA R54, R53, R80, R54 ;  /* 0x0000005035367223 */ /* 0x000fe20000000036 */
[----:B------:R-:W-:Y:S01]  /*4cf0*/  FSEL R82, R11, -0.37612664699554443359, P1 ;  /* 0xbec093ac0b527808 */ /* 0x000fe20000800000 */
[----:B------:R-:W-:Y:S01]  /*4d00*/  FFMA R48, R45, R48, R52 ;  /* 0x000000302d307223 */ /* 0x000fe20000000034 */
[----:B------:R-:W-:Y:S01]  /*4d10*/  FSEL R46, -R9, -0.026868773624300956726, P5 ;  /* 0xbcdc1be7092e7808 */ /* 0x000fe20002800100 */
[----:B------:R-:W-:Y:S01]  /*4d20*/  FFMA R40, R39, R40, R42 ;  /* 0x0000002827287223 */ /* 0x000fe2000000002a */
[----:B------:R-:W-:Y:S01]  /*4d30*/  FSEL R43, -|R86|, R86, P4 ;  /* 0x00000056562b7208 */ /* 0x000fe20002000300 */
[----:B------:R-:W-:Y:S01]  /*4d40*/  FFMA R54, R53, R54, R82 ;  /* 0x0000003635367223 */ /* 0x000fe20000000052 */
[----:B------:R-:W-:Y:S01]  /*4d50*/  FSEL R42, R11, -0.37612664699554443359, P0 ;  /* 0xbec093ac0b2a7808 */ /* 0x000fe20000000000 */
[----:B------:R-:W-:Y:S01]  /*4d60*/  FFMA R46, R41, R44, R46 ;  /* 0x0000002c292e7223 */ /* 0x000fe2000000002e */
[----:B------:R-:W-:Y:S01]  /*4d70*/  FSEL R80, R12, 0.12837915122509002686, P1 ;  /* 0x3e0375d30c507808 */ /* 0x000fe20000800000 */
        /* <DEDUP_REMOVED lines=9> */
[----:B------:R-:W-:Y:S01]  /*4e10*/  FSEL R39, -|R83|, R83, P0 ;  /* 0x0000005353277208 */ /* 0x000fe20000000300 */
[----:B------:R-:W-:Y:S01]  /*4e20*/  FFMA R54, R54, R43, R43 ;  /* 0x0000002b36367223 */ /* 0x000fe2000000002b */
[----:B------:R-:W-:Y:S01]  /*4e30*/  FSEL R43, R12, 0.12837915122509002686, P5 ;  /* 0x3e0375d30c2b7808 */ /* 0x000fe20002800000 */
[C---:B------:R-:W-:Y:S01]  /*4e40*/  FFMA R42, R41.reuse, R46, R42 ;  /* 0x0000002e292a7223 */ /* 0x040fe2000000002a */
[----:B------:R-:W-:Y:S01]  /*4e50*/  FSEL R45, -|R84|, R84, P5 ;  /* 0x00000054542d7208 */ /* 0x000fe20002800300 */
[----:B------:R-:W-:Y:S01]  /*4e60*/  FFMA R39, R40, R39, R39 ;  /* 0x0000002728277223 */ /* 0x000fe20000000027 */
[----:B------:R-:W1:Y:S01]  /*4e70*/  @P4 MUFU.EX2 R53, R52 ;  /* 0x0000003400354308 */ /* 0x000e620000000800 */
[----:B------:R-:W-:Y:S01]  /*4e80*/  FFMA R42, R41, R42, R43 ;  /* 0x0000002a292a7223 */ /* 0x000fe2000000002b */
[----:B------:R-:W-:-:S02]  /*4e90*/  LOP3.LUT R43, R18, 0xff, RZ, 0xc0, !PT ;  /* 0x000000ff122b7812 */ /* 0x000fc400078ec0ff */
[----:B------:R-:W-:Y:S01]  /*4ea0*/  F2FP.SATFINITE.E4M3.F32.PACK_AB_MERGE_C R26, R27, R26, RZ ;  /* 0x0000001a1b1a723e */ /* 0x000fe200048070ff */
[----:B------:R-:W-:Y:S01]  /*4eb0*/  FFMA R42, R42, R45, R45 ;  /* 0x0000002d2a2a7223 */ /* 0x000fe2000000002d */
[----:B------:R-:W-:Y:S01]  /*4ec0*/  SHF.R.U32.HI R45, RZ, 0x4, R18 ;  /* 0x00000004ff2d7819 */ /* 0x000fe20000011612 */
[----:B------:R-:W-:Y:S01]  /*4ed0*/  VIADD R43, R43, 0x1f ;  /* 0x0000001f2b2b7836 */ /* 0x000fe20000000000 */
[----:B------:R-:W2:Y:S01]  /*4ee0*/  @P0 MUFU.EX2 R40, R39 ;  /* 0x0000002700280308 */ /* 0x000ea20000000800 */
[----:B------:R-:W-:-:S07]  /*4ef0*/  F2FP.SATFINITE.E4M3.F32.PACK_AB_MERGE_C R38, R38, R37, RZ ;  /* 0x000000252626723e */ /* 0x000fce00048070ff */
[----:B------:R-:W3:Y:S01]  /*4f00*/  @P5 MUFU.EX2 R41, R42 ;  /* 0x0000002a00295308 */ /* 0x000ee20000000800 */
[----:B-1----:R-:W-:-:S05]  /*4f10*/  @P4 FADD R53, -R53, 1 ;  /* 0x3f80000035354421 */ /* 0x002fca0000000100 */
[----:B------:R-:W-:Y:S02]  /*4f20*/  @P4 LOP3.LUT R52, R53, 0x80000000, R86, 0xb8, !PT ;  /* 0x8000000035344812 */ /* 0x000fe400078eb856 */
[----:B------:R-:W1:Y:S01]  /*4f30*/  @P1 MUFU.EX2 R44, R54 ;  /* 0x00000036002c1308 */ /* 0x000e620000000800 */
[----:B--2---:R-:W-:Y:S01]  /*4f40*/  @P0 FADD R40, -R40, 1 ;  /* 0x3f80000028280421 */ /* 0x004fe20000000100 */
[----:B------:R-:W-:Y:S01]  /*4f50*/  LOP3.LUT P4, RZ, R45, 0x1, RZ, 0xc0, !PT ;  /* 0x000000012dff7812 */ /* 0x000fe2000788c0ff */
[----:B------:R-:W-:-:S03]  /*4f60*/  FADD R52, R52, 1 ;  /* 0x3f80000034347421 */ /* 0x000fc60000000000 */
[----:B------:R-:W-:Y:S01]  /*4f70*/  @P0 LOP3.LUT R39, R40, 0x80000000, R83, 0xb8, !PT ;  /* 0x8000000028270812 */ /* 0x000fe200078eb853 */
[----:B------:R-:W-:Y:S01]  /*4f80*/  FMUL R40, R13, 0.5 ;  /* 0x3f0000000d287820 */ /* 0x000fe20000400000 */
[----:B------:R-:W-:Y:S01]  /*4f90*/  FMUL R13, R14, 0.5 ;  /* 0x3f0000000e0d7820 */ /* 0x000fe20000400000 */
[----:B---3--:R-:W-:Y:S01]  /*4fa0*/  @P5 FADD R41, -R41, 1 ;  /* 0x3f80000029295421 */ /* 0x008fe20000000100 */
[----:B------:R-:W-:Y:S01]  /*4fb0*/  FMUL R14, R15, 0.5 ;  /* 0x3f0000000f0e7820 */ /* 0x000fe20000400000 */
[----:B------:R-:W-:Y:S01]  /*4fc0*/  FMUL R15, R79, 0.5 ;  /* 0x3f0000004f0f7820 */ /* 0x000fe20000400000 */
[----:B------:R-:W-:Y:S01]  /*4fd0*/  FMUL R40, R21, R40 ;  /* 0x0000002815287220 */ /* 0x000fe20000400000 */
[----:B------:R-:W-:Y:S01]  /*4fe0*/  FADD R39, R39, 1 ;  /* 0x3f80000027277421 */ /* 0x000fe20000000000 */
[----:B------:R-:W-:Y:S01]  /*4ff0*/  @P5 LOP3.LUT R42, R41, 0x80000000, R84, 0xb8, !PT ;  /* 0x80000000292a5812 */ /* 0x000fe200078eb854 */
[----:B------:R-:W-:Y:S01]  /*5000*/  FMUL R41, R24, R13 ;  /* 0x0000000d18297220 */ /* 0x000fe20000400000 */
[----:B------:R-:W-:Y:S01]  /*5010*/  FMUL R25, R25, R14 ;  /* 0x0000000e19197220 */ /* 0x000fe20000400000 */
[----:B-1----:R-:W-:Y:S01]  /*5020*/  @P1 FADD R44, -R44, 1 ;  /* 0x3f8000002c2c1421 */ /* 0x002fe20000000100 */
[----:B------:R-:W-:Y:S01]  /*5030*/  FMUL R13, R28, 0.5 ;  /* 0x3f0000001c0d7820 */ /* 0x000fe20000400000 */
[----:B------:R-:W-:Y:S01]  /*5040*/  FMUL R14, R33, 0.5 ;  /* 0x3f000000210e7820 */ /* 0x000fe20000400000 */
[----:B------:R-:W-:Y:S01]  /*5050*/  FADD R42, R42, 1 ;  /* 0x3f8000002a2a7421 */ /* 0x000fe20000000000 */
[----:B------:R-:W-:Y:S01]  /*5060*/  FMUL R52, R52, R15 ;  /* 0x0000000f34347220 */ /* 0x000fe20000400000 */
[----:B------:R-:W-:Y:S01]  /*5070*/  @P1 LOP3.LUT R54, R44, 0x80000000, R87, 0xb8, !PT ;  /* 0x800000002c361812 */ /* 0x000fe200078eb857 */
[----:B------:R-:W-:Y:S01]  /*5080*/  FMUL R34, R34, R13 ;  /* 0x0000000d22227220 */ /* 0x000fe20000400000 */
[----:B------:R-:W-:Y:S01]  /*5090*/  ISETP.GT.U32.AND P1, PT, R43, 0x3e, PT ;  /* 0x0000003e2b00780c */ /* 0x000fe20003f24070 */
[----:B------:R-:W-:Y:S01]  /*50a0*/  FMUL R47, R47, R14 ;  /* 0x0000000e2f2f7220 */ /* 0x000fe20000400000 */
[----:B------:R-:W-:Y:S01]  /*50b0*/  FMUL R14, R55, 0.5 ;  /* 0x3f000000370e7820 */ /* 0x000fe20000400000 */
[----:B------:R-:W-:Y:S01]  /*50c0*/  FMUL R13, R77, 0.5 ;  /* 0x3f0000004d0d7820 */ /* 0x000fe20000400000 */
[----:B------:R-:W-:Y:S01]  /*50d0*/  FMUL R21, R81, 0.5 ;  /* 0x3f00000051157820 */ /* 0x000fe20000400000 */
[----:B------:R-:W-:Y:S01]  /*50e0*/  FADD R54, R54, 1 ;  /* 0x3f80000036367421 */ /* 0x000fe20000000000 */
[----:B------:R-:W-:Y:S01]  /*50f0*/  MOV R15, 0x10 ;  /* 0x00000010000f7802 */ /* 0x000fe20000000f00 */
[----:B------:R-:W-:Y:S01]  /*5100*/  FMUL R14, R39, R14 ;  /* 0x0000000e270e7220 */ /* 0x000fe20000400000 */
[----:B------:R-:W-:Y:S01]  /*5110*/  FMUL R13, R42, R13 ;  /* 0x0000000d2a0d7220 */ /* 0x000fe20000400000 */
[----:B------:R-:W-:Y:S01]  /*5120*/  FMUL R21, R54, R21 ;  /* 0x0000001536157220 */ /* 0x000fe20000400000 */
[----:B------:R-:W-:-:S02]  /*5130*/  SEL R15, R15, 0xfffffff0, !P4 ;  /* 0xfffffff00f0f7807 */ /* 0x000fc40006000000 */
[----:B------:R-:W-:Y:S02]  /*5140*/  F2FP.SATFINITE.E4M3.F32.PACK_AB_MERGE_C R40, R41, R40, RZ ;  /* 0x000000282928723e */ /* 0x000fe400048070ff */
[----:B------:R-:W-:Y:S01]  /*5150*/  F2FP.SATFINITE.E4M3.F32.PACK_AB_MERGE_C R14, R13, R14, RZ ;  /* 0x0000000e0d0e723e */ /* 0x000fe200048070ff */
[----:B------:R-:W-:Y:S01]  /*5160*/  IMAD.IADD R13, R60, 0x1, R15 ;  /* 0x000000013c0d7824 */ /* 0x000fe200078e020f */
[----:B------:R-:W-:Y:S02]  /*5170*/  F2FP.SATFINITE.E4M3.F32.PACK_AB_MERGE_C R20, R20, R25, RZ ;  /* 0x000000191414723e */ /* 0x000fe400048070ff */
[----:B------:R-:W-:Y:S02]  /*5180*/  F2FP.SATFINITE.E4M3.F32.PACK_AB_MERGE_C R34, R35, R34, RZ ;  /* 0x000000222322723e */ /* 0x000fe400048070ff */
[----:B------:R-:W-:Y:S02]  /*5190*/  F2FP.SATFINITE.E4M3.F32.PACK_AB_MERGE_C R36, R36, R47, RZ ;  /* 0x0000002f2424723e */ /* 0x000fe400048070ff */
[----:B------:R-:W-:Y:S01]  /*51a0*/  F2FP.SATFINITE.E4M3.F32.PACK_AB_MERGE_C R52, R21, R52, RZ ;  /* 0x000000341534723e */ /* 0x000fe200048070ff */
[----:B------:R-:W-:Y:S06]  /*51b0*/  @P1 BRA `(.L_x_55) ;  /* 0x0000000000041947 */ /* 0x000fec0003800000 */
[----:B------:R-:W-:-:S04]  /*51c0*/  DEPBAR.LE SB0, 0x1 ;  /* 0x000080400000791a */ /* 0x000fc80000000000 */
.L_x_55:
[----:B------:R-:W-:Y:S05]  /*51d0*/  WARPSYNC.ALL ;  /* 0x0000000000007948 */ /* 0x000fea0003800000 */
[----:B------:R-:W-:Y:S06]  /*51e0*/  BAR.SYNC.DEFER_BLOCKING 0x1, 0x100 ;  /* 0x0044000000007b1d */ /* 0x000fec0000010000 */
[----:B------:R-:W-:Y:S01]  /*51f0*/  BSSY B0, `(.L_x_56) ;  /* 0x0000016000007945 */ /* 0x000fe20003800000 */
[----:B------:R1:W-:Y:S04]  /*5200*/  STS.U16 [R57+UR49+0x2200], R14 ;  /* 0x0022000e39007988 */ /* 0x0003e80008000431 */
[----:B------:R1:W-:Y:S04]  /*5210*/  STS.U16 [R57+UR49+0x2300], R40 ;  /* 0x0023002839007988 */ /* 0x0003e80008000431 */
[----:B------:R1:W-:Y:S04]  /*5220*/  STS.U16 [R57+UR49+0x2208], R20 ;  /* 0x0022081439007988 */ /* 0x0003e80008000431 */
[----:B------:R1:W-:Y:S04]  /*5230*/  STS.U16 [R57+UR49+0x2308], R26 ;  /* 0x0023081a39007988 */ /* 0x0003e80008000431 */
[----:B------:R1:W-:Y:S04]  /*5240*/  STS.U16 [R13+0x2200], R34 ;  /* 0x002200220d007388 */ /* 0x0003e80000000400 */
[----:B------:R1:W-:Y:S04]  /*5250*/  STS.U16 [R13+0x2300], R36 ;  /* 0x002300240d007388 */ /* 0x0003e80000000400 */
[----:B------:R1:W-:Y:S04]  /*5260*/  STS.U16 [R13+0x2208], R38 ;  /* 0x002208260d007388 */ /* 0x0003e80000000400 */
[----:B------:R1:W-:Y:S01]  /*5270*/  STS.U16 [R13+0x2308], R52 ;  /* 0x002308340d007388 */ /* 0x0003e20000000400 */
[----:B------:R-:W-:Y:S01]  /*5280*/  @!PT LDS RZ, [RZ] ;  /* 0x00000000fffff984 */ /* 0x000fe20000000800 */
[----:B------:R-:W-:Y:S01]  /*5290*/  @!PT LDS RZ, [RZ] ;  /* 0x00000000fffff984 */ /* 0x000fe20000000800 */
[----:B------:R-:W-:Y:S01]  /*52a0*/  @!PT LDS RZ, [RZ] ;  /* 0x00000000fffff984 */ /* 0x000fe20000000800 */
[----:B------:R-:W-:Y:S01]  /*52b0*/  @!PT LDS RZ, [RZ] ;  /* 0x00000000fffff984 */ /* 0x000fe20000000800 */
[----:B------:R2:W-:Y:S06]  /*52c0*/  MEMBAR.ALL.CTA ;  /* 0x0000000000007992 */ /* 0x0005ec0000008000 */
[----:B--2---:R-:W2:Y:S02]  /*52d0*/  FENCE.VIEW.ASYNC.S ;  /* 0x00000000000073c6 */ /* 0x004ea40000000000 */
[----:B--2---:R-:W-:Y:S06]  /*52e0*/  BAR.SYNC.DEFER_BLOCKING 0x1, 0x100 ;  /* 0x0044000000007b1d */ /* 0x004fec0000010000 */
[----:B-1----:R-:W-:Y:S05]  /*52f0*/  @P1 BRA `(.L_x_57) ;  /* 0x0000000000141947 */ /* 0x002fea0003800000 */
[----:B------:R-:W-:Y:S02]  /*5300*/  UIADD3 UR4, UP0, UR40, 0x4f0, URZ ;  /* 0x000004f028047890 */ /* 0x000fe4000ff1e03f */
[----:B------:R-:W-:Y:S02]  /*5310*/  UIADD3 UR44, UR49, 0x2200, URZ ;  /* 0x00002200312c7890 */ /* 0x000fe4000fffe03f */
[----:B------:R-:W-:-:S09]  /*5320*/  UIADD3.X UR5, URZ, UR41, URZ, UP0, !UPT ;  /* 0x000000293f057290 */ /* 0x000fd200087fe43f */
[----:B------:R1:W-:Y:S02]  /*5330*/  UTMASTG.3D [UR44], [UR4] ;  /* 0x0000002c040073b5 */ /* 0x0003e40008010000 */
[----:B-1----:R0:W-:Y:S02]  /*5340*/  UTMACMDFLUSH ;  /* 0x00000000000079b7 */ /* 0x0021e40000000000 */
.L_x_57:
[----:B------:R-:W-:Y:S05]  /*5350*/  BSYNC B0 ;  /* 0x0000000000007941 */ /* 0x000fea0003800000 */
.L_x_56:
[----:B------:R-:W-:Y:S04]  /*5360*/  BSSY B0, `(.L_x_58) ;  /* 0x000002e000007945 */ /* 0x000fe80003800000 */
[----:B------:R-:W-:Y:S05]  /*5370*/  @P3 BRA `(.L_x_59) ;  /* 0x0000000000b03947 */ /* 0x000fea0003800000 */
[----:B------:R-:W-:-:S13]  /*5380*/  ISETP.NE.AND P3, PT, R58, 0x3, PT ;  /* 0x000000033a00780c */ /* 0x000fda0003f65270 */
[----:B------:R-:W-:Y:S05]  /*5390*/  @!P3 BRA `(.L_x_60) ;  /* 0x000000000004b947 */ /* 0x000fea0003800000 */
[----:B------:R-:W-:Y:S01]  /*53a0*/  BPT.TRAP 0x1 ;  /* 0x000000040000795c */ /* 0x000fe20000300000 */
.L_x_60:
[----:B------:R-:W-:Y:S01]  /*53b0*/  LEA R25, R62, UR49, 0x3 ;  /* 0x000000313e197c11 */ /* 0x000fe2000f8e18ff */
[----:B------:R-:W-:Y:S01]  /*53c0*/  BSSY B1, `(.L_x_61) ;  /* 0x0000004000017945 */ /* 0x000fe20003800000 */
[----:B------:R-:W-:-:S04]  /*53d0*/  SHF.L.U32 R14, R59, 0x1f, RZ ;  /* 0x0000001f3b0e7819 */ /* 0x000fc800000006ff */
[----:B------:R-:W1:Y:S02]  /*53e0*/  SYNCS.PHASECHK.TRANS64.TRYWAIT P0, [R25+URZ+0x110], R14 ;  /* 0x0001100e190075a7 */ /* 0x000e64000800017f */
[----:B-1----:R-:W-:Y:S05]  /*53f0*/  @!P0 BRA `(.L_x_62) ;  /* 0x00000054004c8947 */ /* 0x002fea0003800000 */
.L_x_143:
[----:B------:R-:W-:Y:S05]  /*5400*/  BSYNC B1 ;  /* 0x0000000000017941 */ /* 0x000fea0003800000 */
.L_x_61:
[----:B------:R-:W-:Y:S04]  /*5410*/  BSSY B1, `(.L_x_63) ;  /* 0x0000011000017945 */ /* 0x000fe80003800000 */
[----:B------:R-:W-:Y:S05]  /*5420*/  @P2 BRA `(.L_x_64) ;  /* 0x00000000003c2947 */ /* 0x000fea0003800000 */
[----:B------:R-:W-:-:S04]  /*5430*/  IMAD R26, R62, 0x1000, R57 ;  /* 0x000010003e1a7824 */ /* 0x000fc800078e0239 */
[----:B------:R-:W-:Y:S01]  /*5440*/  VIADD R24, R26, UR49 ;  /* 0x000000311a187c36 */ /* 0x000fe20008000000 */
[----:B------:R-:W-:Y:S03]  /*5450*/  LDS.U16 R4, [R26+UR49+0x300] ;  /* 0x000300311a047984 */ /* 0x000fe60008000400 */
[----:B------:R-:W-:Y:S01]  /*5460*/  IMAD.IADD R24, R24, 0x1, R15 ;  /* 0x0000000118187824 */ /* 0x000fe200078e020f */
[----:B------:R-:W2:Y:S04]  /*5470*/  LDS.U16 R3, [R26+UR49+0x200] ;  /* 0x000200311a037984 */ /* 0x000ea80008000400 */
[----:B------:R-:W-:Y:S04]  /*5480*/  LDS.U16 R5, [R26+UR49+0x308] ;  /* 0x000308311a057984 */ /* 0x000fe80008000400 */
[----:B------:R-:W3:Y:S04]  /*5490*/  LDS.U16 R0, [R26+UR49+0x208] ;  /* 0x000208311a007984 */ /* 0x000ee80008000400 */
[----:B-1----:R-:W-:Y:S04]  /*54a0*/  LDS.U16 R14, [R24+0x300] ;  /* 0x00030000180e7984 */ /* 0x002fe80000000400 */
[----:B------:R-:W1:Y:S04]  /*54b0*/  LDS.U16 R15, [R24+0x200] ;  /* 0x00020000180f7984 */ /* 0x000e680000000400 */
[----:B------:R-:W-:Y:S04]  /*54c0*/  LDS.U16 R20, [R24+0x308] ;  /* 0x0003080018147984 */ /* 0x000fe80000000400 */
[----:B------:R-:W4:Y:S01]  /*54d0*/  LDS.U16 R21, [R24+0x208] ;  /* 0x0002080018157984 */ /* 0x000f220000000400 */
[----:B--2---:R-:W-:-:S02]  /*54e0*/  PRMT R4, R3, 0x5410, R4 ;  /* 0x0000541003047816 */ /* 0x004fc40000000004 */
[----:B---3--:R-:W-:Y:S02]  /*54f0*/  PRMT R5, R0, 0x5410, R5 ;  /* 0x0000541000057816 */ /* 0x008fe40000000005 */
[----:B-1----:R-:W-:Y:S02]  /*5500*/  PRMT R3, R15, 0x5410, R14 ;  /* 0x000054100f037816 */ /* 0x002fe4000000000e */
[----:B----4-:R-:W-:-:S07]  /*5510*/  PRMT R0, R21, 0x5410, R20 ;  /* 0x0000541015007816 */ /* 0x010fce0000000014 */
.L_x_64:
[----:B------:R-:W-:Y:S05]  /*5520*/  BSYNC B1 ;  /* 0x0000000000017941 */ /* 0x000fea0003800000 */
.L_x_63:
[----:B------:R-:W-:Y:S01]  /*5530*/  @!PT LDS RZ, [RZ] ;  /* 0x00000000fffff984 */ /* 0x000fe20000000800 */
[----:B------:R-:W-:Y:S01]  /*5540*/  @!PT LDS RZ, [RZ] ;  /* 0x00000000fffff984 */ /* 0x000fe20000000800 */
[----:B------:R-:W-:Y:S01]  /*5550*/  @!PT LDS RZ, [RZ] ;  /* 0x00000000fffff984 */ /* 0x000fe20000000800 */
[----:B------:R-:W-:Y:S01]  /*5560*/  @!PT LDS RZ, [RZ] ;  /* 0x00000000fffff984 */ /* 0x000fe20000000800 */
[----:B------:R2:W-:Y:S06]  /*5570*/  MEMBAR.ALL.CTA ;  /* 0x0000000000007992 */ /* 0x0005ec0000008000 */
[----:B--2---:R-:W2:Y:S01]  /*5580*/  FENCE.VIEW.ASYNC.S ;  /* 0x00000000000073c6 */ /* 0x004ea20000000000 */
[----:B------:R-:W-:Y:S05]  /*5590*/  @!P3 BRA `(.L_x_65) ;  /* 0x000000000004b947 */ /* 0x000fea0003800000 */
[----:B------:R-:W-:Y:S01]  /*55a0*/  BPT.TRAP 0x1 ;  /* 0x000000040000795c */ /* 0x000fe20000300000 */
.L_x_65:
[----:B------:R-:W3:Y:S01]  /*55b0*/  S2R R15, SR_CgaCtaId ;  /* 0x00000000000f7919 */ /* 0x000ee20000008800 */
[----:B-1----:R-:W-:Y:S02]  /*55c0*/  VIADD R14, R25, 0x120 ;  /* 0x00000120190e7836 */ /* 0x002fe40000000000 */
[----:B------:R-:W-:-:S05]  /*55d0*/  VIADD R62, R62, 0x1 ;  /* 0x000000013e3e7836 */ /* 0x000fca0000000000 */
[----:B------:R-:W-:-:S04]  /*55e0*/  ISETP.NE.AND P0, PT, R62, 0x2, PT ;  /* 0x000000023e00780c */ /* 0x000fc80003f05270 */
[----:B------:R-:W-:Y:S02]  /*55f0*/  SEL R62, R62, RZ, P0 ;  /* 0x000000ff3e3e7207 */ /* 0x000fe40000000000 */
[----:B---3--:R-:W-:-:S04]  /*5600*/  PRMT R14, R15, 0x654, R14 ;  /* 0x000006540f0e7816 */ /* 0x008fc8000000000e */
[----:B--2---:R1:W-:Y:S02]  /*5610*/  SYNCS.ARRIVE.TRANS64.RED.A1T0 RZ, [R14+URZ], RZ ;  /* 0x000000ff0eff79a7 */ /* 0x0043e4000810043f */
[----:B-1----:R-:W-:-:S04]  /*5620*/  SEL R14, RZ, 0x1, P0 ;  /* 0x00000001ff0e7807 */ /* 0x002fc80000000000 */
[----:B------:R-:W-:-:S07]  /*5630*/  LOP3.LUT R59, R59, R14, RZ, 0x3c, !PT ;  /* 0x0000000e3b3b7212 */ /* 0x000fce00078e3cff */
.L_x_59:
[----:B------:R-:W-:Y:S05]  /*5640*/  BSYNC B0 ;  /* 0x0000000000007941 */ /* 0x000fea0003800000 */
.L_x_58:
[----:B------:R-:W-:Y:S01]  /*5650*/  F2FP.F16.E4M3.UNPACK_B R21, R4 ;  /* 0x00000004ff15723e */ /* 0x000fe200020006ff */
[C---:B------:R-:W-:Y:S01]  /*5660*/  FMUL R20, R56.reuse, R75 ;  /* 0x0000004b38147220 */ /* 0x040fe20000400000 */
[----:B------:R-:W-:Y:S01]  /*5670*/  F2FP.F16.E4M3.UNPACK_B R15, R5 ;  /* 0x00000005ff0f723e */ /* 0x000fe200020006ff */
[C---:B------:R-:W-:Y:S01]  /*5680*/  FMUL R25, R56.reuse, R78 ;  /* 0x0000004e38197220 */ /* 0x040fe20000400000 */
[C---:B------:R-:W-:Y:S01]  /*5690*/  FMUL R74, R56.reuse, R74 ;  /* 0x0000004a384a7220 */ /* 0x040fe20000400000 */
[----:B------:R-:W-:Y:S02]  /*56a0*/  HADD2.F32 R14, -RZ, R21.H0_H0 ;  /* 0x20000015ff0e7230 */ /* 0x000fe40000004100 */
[C---:B------:R-:W-:Y:S01]  /*56b0*/  FMUL R70, R56.reuse, R70 ;  /* 0x0000004638467220 */ /* 0x040fe20000400000 */
[C---:B------:R-:W-:Y:S01]  /*56c0*/  FMUL R66, R56.reuse, R66 ;  /* 0x0000004238427220 */ /* 0x040fe20000400000 */
[C---:B------:R-:W-:Y:S01]  /*56d0*/  FMUL R61, R56.reuse, R61 ;  /* 0x0000003d383d7220 */ /* 0x040fe20000400000 */
[C---:B------:R-:W-:Y:S01]  /*56e0*/  FMUL R68, R56.reuse, R68 ;  /* 0x0000004438447220 */ /* 0x040fe20000400000 */
[----:B------:R-:W-:Y:S01]  /*56f0*/  FFMA R14, R23, R14, R20 ;  /* 0x0000000e170e7223 */ /* 0x000fe20000000014 */
[----:B------:R-:W-:-:S03]  /*5700*/  FMUL R64, R56, R64 ;  /* 0x0000004038407220 */ /* 0x000fc60000400000 */
[----:B------:R-:W-:-:S04]  /*5710*/  FMUL R38, R14, 0.70710676908493041992 ;  /* 0x3f3504f30e267820 */ /* 0x000fc80000400000 */
[C---:B------:R-:W-:Y:S01]  /*5720*/  FMUL R20, R38.reuse, R38 ;  /* 0x0000002626147220 */ /* 0x040fe20000400000 */
[----:B------:R-:W-:-:S04]  /*5730*/  FSETP.GE.AND P5, PT, |R38|, 1.0029599666595458984, PT ;  /* 0x3f8060fe2600780b */ /* 0x000fc80003fa6200 */
[----:B------:R-:W-:Y:S01]  /*5740*/  FSEL R29, |R38|, R20, P5 ;  /* 0x00000014261d7208 */ /* 0x000fe20002800200 */
[--C-:B------:R-:W-:Y:S01]  /*5750*/  HADD2.F32 R20, -RZ, R15.reuse.H0_H0 ;  /* 0x2000000fff147230 */ /* 0x100fe20000004100 */
[----:B------:R-:W-:Y:S02]  /*5760*/  FSEL R24, R6, 8.4834944573231041431e-05, P5 ;  /* 0x38b1e96a06187808 */ /* 0x000fe40002800000 */
[----:B------:R-:W-:Y:S02]  /*5770*/  FSEL R26, -R7, -0.00082130916416645050049, P5 ;  /* 0xba574d20071a7808 */ /* 0x000fe40002800100 */
[----:B------:R-:W-:Y:S02]  /*5780*/  FSEL R30, R8, 0.0052134888246655464172, P5 ;  /* 0x3baad5ea081e7808 */ /* 0x000fe40002800000 */
[----:B------:R-:W-:Y:S01]  /*5790*/  FSEL R27, -R9, -0.026868773624300956726, P5 ;  /* 0xbcdc1be7091b7808 */ /* 0x000fe20002800100 */
[----:B------:R-:W-:Y:S01]  /*57a0*/  FFMA R28, R29, R24, R26 ;  /* 0x000000181d1c7223 */ /* 0x000fe2000000001a */
[----:B------:R-:W-:-:S02]  /*57b0*/  HADD2.F32 R24, -RZ, R15.H1_H1 ;  /* 0x3000000fff187230 */ /* 0x000fc40000004100 */
[----:B------:R-:W-:Y:S01]  /*57c0*/  FMUL R26, R56, R73 ;  /* 0x00000049381a7220 */ /* 0x000fe20000400000 */
[----:B------:R-:W-:Y:S01]  /*57d0*/  FSEL R34, R10, 0.11284004896879196167, P5 ;  /* 0x3de718af0a227808 */ /* 0x000fe20002800000 */
[----:B------:R-:W-:Y:S01]  /*57e0*/  FFMA R28, R29, R28, R30 ;  /* 0x0000001c1d1c7223 */ /* 0x000fe2000000001e */
[----:B------:R-:W-:Y:S01]  /*57f0*/  FSEL R36, R11, -0.37612664699554443359, P5 ;  /* 0xbec093ac0b247808 */ /* 0x000fe20002800000 */
[C---:B------:R-:W-:Y:S01]  /*5800*/  FFMA R15, R23.reuse, R20, R26 ;  /* 0x00000014170f7223 */ /* 0x040fe2000000001a */
[----:B------:R-:W-:Y:S01]  /*5810*/  FFMA R20, R23, R24, R25 ;  /* 0x0000001817147223 */ /* 0x000fe20000000019 */
[----:B------:R-:W-:Y:S01]  /*5820*/  F2FP.F16.E4M3.UNPACK_B R24, R4.H1 ;  /* 0x00000004ff18723e */ /* 0x000fe200030006ff */
[----:B------:R-:W-:Y:S01]  /*5830*/  FFMA R32, R29, R28, R27 ;  /* 0x0000001c1d207223 */ /* 0x000fe2000000001b */
[----:B------:R-:W-:Y:S02]  /*5840*/  HADD2.F32 R26, -RZ, R21.H1_H1 ;  /* 0x30000015ff1a7230 */ /* 0x000fe40000004100 */
[----:B------:R-:W-:Y:S01]  /*5850*/  FMUL R21, R56, R71 ;  /* 0x0000004738157220 */ /* 0x000fe20000400000 */
[----:B------:R-:W-:Y:S01]  /*5860*/  F2FP.F16.E4M3.UNPACK_B R25, R5.H1 ;  /* 0x00000005ff19723e */ /* 0x000fe200030006ff */
[----:B------:R-:W-:-:S02]  /*5870*/  HADD2.F32 R28, -RZ, R24.H0_H0 ;  /* 0x20000018ff1c7230 */ /* 0x000fc40000004100 */
[----:B------:R-:W-:Y:S01]  /*5880*/  FFMA R32, R29, R32, R34 ;  /* 0x000000201d207223 */ /* 0x000fe20000000022 */
[C---:B------:R-:W-:Y:S01]  /*5890*/  FMUL R5, R56.reuse, R76 ;  /* 0x0000004c38057220 */ /* 0x040fe20000400000 */
[----:B------:R-:W-:Y:S02]  /*58a0*/  HADD2.F32 R24, -RZ, R24.H1_H1 ;  /* 0x30000018ff187230 */ /* 0x000fe40000004100 */
[----:B------:R-:W-:Y:S01]  /*58b0*/  FMUL R27, R56, R72 ;  /* 0x00000048381b7220 */ /* 0x000fe20000400000 */
[----:B------:R-:W-:Y:S01]  /*58c0*/  FFMA R21, R23, R28, R21 ;  /* 0x0000001c17157223 */ /* 0x000fe20000000015 */
[----:B------:R-:W-:Y:S01]  /*58d0*/  FSEL R28, R12, 0.12837915122509002686, P5 ;  /* 0x3e0375d30c1c7808 */ /* 0x000fe20002800000 */
[----:B------:R-:W-:Y:S01]  /*58e0*/  FFMA R32, R29, R32, R36 ;  /* 0x000000201d207223 */ /* 0x000fe20000000024 */
[----:B------:R-:W-:Y:S01]  /*58f0*/  FFMA R5, R23, R26, R5 ;  /* 0x0000001a17057223 */ /* 0x000fe20000000005 */
[--C-:B------:R-:W-:Y:S01]  /*5900*/  HADD2.F32 R26, -RZ, R25.reuse.H1_H1 ;  /* 0x30000019ff1a7230 */ /* 0x100fe20000004100 */
[----:B------:R-:W-:Y:S01]  /*5910*/  FSEL R31, -|R38|, R38, P5 ;  /* 0x00000026261f7208 */ /* 0x000fe20002800300 */
[----:B------:R-:W-:Y:S01]  /*5920*/  FFMA R28, R29, R32, R28 ;  /* 0x000000201d1c7223 */ /* 0x000fe2000000001c */
[----:B------:R-:W-:-:S02]  /*5930*/  HADD2.F32 R4, -RZ, R25.H0_H0 ;  /* 0x20000019ff047230 */ /* 0x000fc40000004100 */
[C---:B------:R-:W-:Y:S01]  /*5940*/  FFMA R25, R23.reuse, R24, R74 ;  /* 0x0000001817197223 */ /* 0x040fe2000000004a */
[----:B------:R-:W-:Y:S01]  /*5950*/  FFMA R24, R23, R26, R27 ;  /* 0x0000001a17187223 */ /* 0x000fe2000000001b */
[----:B------:R-:W-:Y:S01]  /*5960*/  FFMA R26, R28, R31, R31 ;  /* 0x0000001f1c1a7223 */ /* 0x000fe2000000001f */
[----:B------:R-:W-:Y:S01]  /*5970*/  FMUL R30, R56, R69 ;  /* 0x00000045381e7220 */ /* 0x000fe20000400000 */
[----:B------:R-:W-:Y:S01]  /*5980*/  FMUL R46, R21, 0.70710676908493041992 ;  /* 0x3f3504f3152e7820 */ /* 0x000fe20000400000 */
[----:B------:R-:W-:Y:S01]  /*5990*/  FMUL R44, R5, 0.70710676908493041992 ;  /* 0x3f3504f3052c7820 */ /* 0x000fe20000400000 */
[----:B------:R-:W1:Y:S01]  /*59a0*/  @P5 MUFU.EX2 R27, R26 ;  /* 0x0000001a001b5308 */ /* 0x000e620000000800 */
[----:B------:R-:W-:Y:S01]  /*59b0*/  FMUL R49, R25, 0.70710676908493041992 ;  /* 0x3f3504f319317820 */ /* 0x000fe20000400000 */
[----:B------:R-:W-:Y:S01]  /*59c0*/  FFMA R4, R23, R4, R30 ;  /* 0x0000000417047223 */ /* 0x000fe2000000001e */
[----:B------:R-:W-:Y:S01]  /*59d0*/  FMUL R29, R46, R46 ;  /* 0x0000002e2e1d7220 */ /* 0x000fe20000400000 */
[----:B------:R-:W-:Y:S01]  /*59e0*/  FMUL R28, R44, R44 ;  /* 0x0000002c2c1c7220 */ /* 0x000fe20000400000 */
[----:B------:R-:W-:Y:S01]  /*59f0*/  FSETP.GE.AND P3, PT, |R46|, 1.0029599666595458984, PT ;  /* 0x3f8060fe2e00780b */ /* 0x000fe20003f66200 */
[----:B------:R-:W-:Y:S01]  /*5a00*/  FMUL R30, R49, R49 ;  /* 0x00000031311e7220 */ /* 0x000fe20000400000 */
[----:B------:R-:W-:Y:S01]  /*5a10*/  FSETP.GE.AND P2, PT, |R44|, 1.0029599666595458984, PT ;  /* 0x3f8060fe2c00780b */ /* 0x000fe20003f46200 */
[----:B------:R-:W-:Y:S01]  /*5a20*/  FMUL R50, R15, 0.70710676908493041992 ;  /* 0x3f3504f30f327820 */ /* 0x000fe20000400000 */
[----:B------:R-:W-:Y:S01]  /*5a30*/  FSETP.GE.AND P4, PT, |R49|, 1.0029599666595458984, PT ;  /* 0x3f8060fe3100780b */ /* 0x000fe20003f86200 */
[----:B------:R-:W-:Y:S01]  /*5a40*/  FMUL R51, R20, 0.70710676908493041992 ;  /* 0x3f3504f314337820 */ /* 0x000fe20000400000 */
[----:B------:R-:W-:Y:S01]  /*5a50*/  FSEL R32, |R46|, R29, P3 ;  /* 0x0000001d2e207208 */ /* 0x000fe20001800200 */
[----:B------:R-:W-:Y:S01]  /*5a60*/  FMUL R25, R25, 0.5 ;  /* 0x3f00000019197820 */ /* 0x000fe20000400000 */
[----:B------:R-:W-:Y:S01]  /*5a70*/  FSEL R28, |R44|, R28, P2 ;  /* 0x0000001c2c1c7208 */ /* 0x000fe20001000200 */
[----:B------:R-:W-:Y:S01]  /*5a80*/  FMUL R15, R15, 0.5 ;  /* 0x3f0000000f0f7820 */ /* 0x000fe20000400000 */
[----:B------:R-:W-:Y:S01]  /*5a90*/  FSEL R29, R6, 8.4834944573231041431e-05, P2 ;  /* 0x38b1e96a061d7808 */ /* 0x000fe20001000000 */
[----:B------:R-:W-:Y:S01]  /*5aa0*/  FMUL R20, R20, 0.5 ;  /* 0x3f00000014147820 */ /* 0x000fe20000400000 */
[----:B-1----:R-:W-:Y:S01]  /*5ab0*/  @P5 FADD R27, -R27, 1 ;  /* 0x3f8000001b1b5421 */ /* 0x002fe20000000100 */
[----:B------:R-:W-:-:S02]  /*5ac0*/  FSEL R31, -R7, -0.00082130916416645050049, P2 ;  /* 0xba574d20071f7808 */ /* 0x000fc40001000100 */
[----:B------:R-:W-:Y:S02]  /*5ad0*/  FSEL R33, R6, 8.4834944573231041431e-05, P3 ;  /* 0x38b1e96a06217808 */ /* 0x000fe40001800000 */
[----:B------:R-:W-:Y:S01]  /*5ae0*/  FSEL R35, -R7, -0.00082130916416645050049, P3 ;  /* 0xba574d2007237808 */ /* 0x000fe20001800100 */
[----:B------:R-:W-:Y:S01]  /*5af0*/  FFMA R29, R28, R29, R31 ;  /* 0x0000001d1c1d7223 */ /* 0x000fe2000000001f */
[----:B------:R-:W-:Y:S01]  /*5b00*/  FSEL R34, |R49|, R30, P4 ;  /* 0x0000001e31227208 */ /* 0x000fe20002000200 */
[C---:B------:R-:W-:Y:S01]  /*5b10*/  FMUL R30, R50.reuse, R50 ;  /* 0x00000032321e7220 */ /* 0x040fe20000400000 */
[----:B------:R-:W-:Y:S01]  /*5b20*/  @P5 LOP3.LUT R26, R27, 0x80000000, R38, 0xb8, !PT ;  /* 0x800000001b1a5812 */ /* 0x000fe200078eb826 */
[C---:B------:R-:W-:Y:S01]  /*5b30*/  FMUL R27, R51.reuse, R51 ;  /* 0x00000033331b7220 */ /* 0x040fe20000400000 */
[----:B------:R-:W-:Y:S01]  /*5b40*/  FSETP.GE.AND P0, PT, |R50|, 1.0029599666595458984, PT ;  /* 0x3f8060fe3200780b */ /* 0x000fe20003f06200 */
[----:B------:R-:W-:Y:S01]  /*5b50*/  FFMA R33, R32, R33, R35 ;  /* 0x0000002120217223 */ /* 0x000fe20000000023 */
[----:B------:R-:W-:Y:S01]  /*5b60*/  FSETP.GE.AND P5, PT, |R51|, 1.0029599666595458984, PT ;  /* 0x3f8060fe3300780b */ /* 0x000fe20003fa6200 */
[----:B------:R-:W-:Y:S01]  /*5b70*/  FADD R26, R26, 1 ;  /* 0x3f8000001a1a7421 */ /* 0x000fe20000000000 */
[----:B------:R-:W-:-:S02]  /*5b80*/  FSEL R37, R6, 8.4834944573231041431e-05, P4 ;  /* 0x38b1e96a06257808 */ /* 0x000fc40002000000 */
[C---:B------:R-:W-:Y:S02]  /*5b90*/  FSEL R39, -R7.reuse, -0.00082130916416645050049, P4 ;  /* 0xba574d2007277808 */ /* 0x040fe40002000100 */
[----:B------:R-:W-:Y:S02]  /*5ba0*/  FSEL R40, |R50|, R30, P0 ;  /* 0x0000001e32287208 */ /* 0x000fe40000000200 */
[----:B------:R-:W-:Y:S01]  /*5bb0*/  FSEL R31, R6, 8.4834944573231041431e-05, P0 ;  /* 0x38b1e96a061f7808 */ /* 0x000fe20000000000 */
[----:B------:R-:W-:Y:S01]  /*5bc0*/  FFMA R37, R34, R37, R39 ;  /* 0x0000002522257223 */ /* 0x000fe20000000027 */
[----:B------:R-:W-:Y:S02]  /*5bd0*/  FSEL R35, -R7, -0.00082130916416645050049, P0 ;  /* 0xba574d2007237808 */ /* 0x000fe40000000100 */
[----:B------:R-:W-:Y:S02]  /*5be0*/  FSEL R42, |R51|, R27, P5 ;  /* 0x0000001b332a7208 */ /* 0x000fe40002800200 */
[----:B------:R-:W-:Y:S01]  /*5bf0*/  FSEL R27, R8, 0.0052134888246655464172, P2 ;  /* 0x3baad5ea081b7808 */ /* 0x000fe20001000000 */
[----:B------:R-:W-:Y:S01]  /*5c00*/  FFMA R39, R40, R31, R35 ;  /* 0x0000001f28277223 */ /* 0x000fe20000000023 */
[----:B------:R-:W-:-:S02]  /*5c10*/  FSEL R31, R8, 0.0052134888246655464172, P3 ;  /* 0x3baad5ea081f7808 */ /* 0x000fc40001800000 */
[----:B------:R-:W-:Y:S01]  /*5c20*/  FSEL R41, R6, 8.4834944573231041431e-05, P5 ;  /* 0x38b1e96a06297808 */ /* 0x000fe20002800000 */
[----:B------:R-:W-:Y:S01]  /*5c30*/  FFMA R27, R28, R29, R27 ;  /* 0x0000001d1c1b7223 */ /* 0x000fe2000000001b */
[----:B------:R-:W-:Y:S01]  /*5c40*/  FSEL R43, -R7, -0.00082130916416645050049, P5 ;  /* 0xba574d20072b7808 */ /* 0x000fe20002800100 */
[----:B------:R-:W-:Y:S01]  /*5c50*/  FFMA R31, R32, R33, R31 ;  /* 0x00000021201f7223 */ /* 0x000fe2000000001f */
[----:B------:R-:W-:Y:S02]  /*5c60*/  FSEL R35, R8, 0.0052134888246655464172, P4 ;  /* 0x3baad5ea08237808 */ /* 0x000fe40002000000 */
[C---:B------:R-:W-:Y:S01]  /*5c70*/  FSEL R29, -R9.reuse, -0.026868773624300956726, P2 ;  /* 0xbcdc1be7091d7808 */ /* 0x040fe20001000100 */
[----:B------:R-:W-:Y:S01]  /*5c80*/  FFMA R43, R42, R41, R43 ;  /* 0x000000292a2b7223 */ /* 0x000fe2000000002b */
[C---:B------:R-:W-:Y:S01]  /*5c90*/  FSEL R33, -R9.reuse, -0.026868773624300956726, P3 ;  /* 0xbcdc1be709217808 */ /* 0x040fe20001800100 */
[----:B------:R-:W-:Y:S01]  /*5ca0*/  FFMA R35, R34, R37, R35 ;  /* 0x0000002522237223 */ /* 0x000fe20000000023 */
[----:B------:R-:W-:Y:S01]  /*5cb0*/  FSEL R41, R8, 0.0052134888246655464172, P0 ;  /* 0x3baad5ea08297808 */ /* 0x000fe20000000000 */
[----:B------:R-:W-:Y:S01]  /*5cc0*/  FFMA R27, R28, R27, R29 ;  /* 0x0000001b1c1b7223 */ /* 0x000fe2000000001d */
[----:B------:R-:W-:Y:S01]  /*5cd0*/  FSEL R37, -R9, -0.026868773624300956726, P4 ;  /* 0xbcdc1be709257808 */ /* 0x000fe20002000100 */
[----:B------:R-:W-:Y:S01]  /*5ce0*/  FFMA R33, R32, R31, R33 ;  /* 0x0000001f20217223 */ /* 0x000fe20000000021 */
[----:B------:R-:W-:Y:S01]  /*5cf0*/  FSEL R29, R10, 0.11284004896879196167, P2 ;  /* 0x3de718af0a1d7808 */ /* 0x000fe20001000000 */
[----:B------:R-:W-:Y:S01]  /*5d00*/  FFMA R39, R40, R39, R41 ;  /* 0x0000002728277223 */ /* 0x000fe20000000029 */
[----:B------:R-:W-:Y:S01]  /*5d10*/  FSEL R31, R11, -0.37612664699554443359, P2 ;  /* 0xbec093ac0b1f7808 */ /* 0x000fe20001000000 */
[----:B------:R-:W-:Y:S01]  /*5d20*/  FFMA R37, R34, R35, R37 ;  /* 0x0000002322257223 */ /* 0x000fe20000000025 */
[----:B------:R-:W-:Y:S01]  /*5d30*/  FSEL R41, -R9, -0.026868773624300956726, P0 ;  /* 0xbcdc1be709297808 */ /* 0x000fe20000000100 */
[----:B------:R-:W-:Y:S01]  /*5d40*/  FFMA R27, R28, R27, R29 ;  /* 0x0000001b1c1b7223 */ /* 0x000fe2000000001d */
[----:B------:R-:W-:-:S02]  /*5d50*/  FSEL R35, R10, 0.11284004896879196167, P3 ;  /* 0x3de718af0a237808 */ /* 0x000fc40001800000 */
[----:B------:R-:W-:Y:S01]  /*5d60*/  FSEL R29, R12, 0.12837915122509002686, P2 ;  /* 0x3e0375d30c1d7808 */ /* 0x000fe20001000000 */
[----:B------:R-:W-:Y:S01]  /*5d70*/  FFMA R27, R28, R27, R31 ;  /* 0x0000001b1c1b7223 */ /* 0x000fe2000000001f */
[C---:B------:R-:W-:Y:S01]  /*5d80*/  FSEL R31, R11.reuse, -0.37612664699554443359, P3 ;  /* 0xbec093ac0b1f7808 */ /* 0x040fe20001800000 */
[----:B------:R-:W-:Y:S01]  /*5d90*/  FFMA R41, R40, R39, R41 ;  /* 0x0000002728297223 */ /* 0x000fe20000000029 */
        /* <DEDUP_REMOVED lines=13> */
[----:B------:R-:W-:Y:S01]  /*5e70*/  F2FP.F16.E4M3.UNPACK_B R31, R3 ;  /* 0x00000003ff1f723e */ /* 0x000fe200020006ff */
[----:B------:R-:W-:Y:S01]  /*5e80*/  FFMA R43, R42, R43, R45 ;  /* 0x0000002b2a2b7223 */ /* 0x000fe2000000002d */
[----:B------:R-:W-:Y:S01]  /*5e90*/  FSEL R37, R12, 0.12837915122509002686, P4 ;  /* 0x3e0375d30c257808 */ /* 0x000fe20002000000 */
[----:B------:R-:W1:Y:S01]  /*5ea0*/  @P2 MUFU.EX2 R33, R27 ;  /* 0x0000001b00212308 */ /* 0x000e620000000800 */
[----:B------:R-:W-:Y:S01]  /*5eb0*/  FSEL R45, -R9, -0.026868773624300956726, P5 ;  /* 0xbcdc1be7092d7808 */ /* 0x000fe20002800100 */
[----:B------:R-:W-:Y:S01]  /*5ec0*/  FFMA R29, R29, R28, R28 ;  /* 0x0000001c1d1d7223 */ /* 0x000fe2000000001c */
[----:B------:R-:W-:-:S02]  /*5ed0*/  HADD2.F32 R28, -RZ, R31.H0_H0 ;  /* 0x2000001fff1c7230 */ /* 0x000fc40000004100 */
[----:B------:R-:W-:Y:S01]  /*5ee0*/  FMUL R30, R56, R67 ;  /* 0x00000043381e7220 */ /* 0x000fe20000400000 */
[----:B------:R-:W-:Y:S01]  /*5ef0*/  FSEL R39, R10, 0.11284004896879196167, P0 ;  /* 0x3de718af0a277808 */ /* 0x000fe20000000000 */
[----:B------:R-:W-:Y:S01]  /*5f00*/  FFMA R35, R34, R35, R37 ;  /* 0x0000002322237223 */ /* 0x000fe20000000025 */
[----:B------:R-:W-:Y:S01]  /*5f10*/  FSEL R32, -|R49|, R49, P4 ;  /* 0x0000003131207208 */ /* 0x000fe20002000300 */
[----:B------:R-:W-:Y:S01]  /*5f20*/  FFMA R45, R42, R43, R45 ;  /* 0x0000002b2a2d7223 */ /* 0x000fe2000000002d */
[----:B------:R-:W-:Y:S01]  /*5f30*/  FSEL R47, R10, 0.11284004896879196167, P5 ;  /* 0x3de718af0a2f7808 */ /* 0x000fe20002800000 */
[----:B------:R-:W-:Y:S01]  /*5f40*/  FFMA R28, R23, R28, R30 ;  /* 0x0000001c171c7223 */ /* 0x000fe2000000001e */
[----:B------:R-:W-:Y:S01]  /*5f50*/  F2FP.F16.E4M3.UNPACK_B R34, R3.H1 ;  /* 0x00000003ff22723e */ /* 0x000fe200030006ff */
[----:B------:R-:W-:Y:S01]  /*5f60*/  FFMA R39, R40, R41, R39 ;  /* 0x0000002928277223 */ /* 0x000fe20000000027 */
[----:B------:R-:W-:Y:S01]  /*5f70*/  FSEL R43, R11, -0.37612664699554443359, P0 ;  /* 0xbec093ac0b2b7808 */ /* 0x000fe20000000000 */
[----:B------:R-:W-:Y:S01]  /*5f80*/  FFMA R30, R35, R32, R32 ;  /* 0x00000020231e7223 */ /* 0x000fe20000000020 */
[----:B------:R-:W-:Y:S01]  /*5f90*/  FSEL R3, R11, -0.37612664699554443359, P5 ;  /* 0xbec093ac0b037808 */ /* 0x000fe20002800000 */
[----:B------:R-:W-:Y:S01]  /*5fa0*/  FFMA R45, R42, R45, R47 ;  /* 0x0000002d2a2d7223 */ /* 0x000fe2000000002f */
[----:B------:R-:W-:Y:S01]  /*5fb0*/  HADD2.F32 R32, -RZ, R31.H1_H1 ;  /* 0x3000001fff207230 */ /* 0x000fe20000004100 */
[----:B------:R-:W-:Y:S01]  /*5fc0*/  FSEL R35, R12, 0.12837915122509002686, P0 ;  /* 0x3e0375d30c237808 */ /* 0x000fe20000000000 */
[----:B------:R-:W-:-:S02]  /*5fd0*/  HADD2.F32 R36, -RZ, R34.H0_H0 ;  /* 0x20000022ff247230 */ /* 0x000fc40000004100 */
[----:B------:R-:W-:Y:S01]  /*5fe0*/  FFMA R39, R40, R39, R43 ;  /* 0x0000002728277223 */ /* 0x000fe2000000002b */
[----:B------:R-:W-:Y:S01]  /*5ff0*/  FMUL R31, R56, R65 ;  /* 0x00000041381f7220 */ /* 0x000fe20000400000 */
[----:B------:R-:W2:Y:S01]  /*6000*/  @P4 MUFU.EX2 R38, R30 ;  /* 0x0000001e00264308 */ /* 0x000ea20000000800 */
[----:B------:R-:W-:Y:S01]  /*6010*/  FSEL R41, R12, 0.12837915122509002686, P5 ;  /* 0x3e0375d30c297808 */ /* 0x000fe20002800000 */
[----:B------:R-:W-:Y:S01]  /*6020*/  FFMA R45, R42, R45, R3 ;  /* 0x0000002d2a2d7223 */ /* 0x000fe20000000003 */
[C---:B------:R-:W-:Y:S01]  /*6030*/  FFMA R3, R23.reuse, R32, R70 ;  /* 0x0000002017037223 */ /* 0x040fe20000000046 */
[----:B------:R-:W-:Y:S01]  /*6040*/  FSEL R32, -|R50|, R50, P0 ;  /* 0x0000003232207208 */ /* 0x000fe20000000300 */
[----:B------:R-:W-:Y:S01]  /*6050*/  FFMA R31, R23, R36, R31 ;  /* 0x00000024171f7223 */ /* 0x000fe2000000001f */
[----:B------:R-:W-:Y:S01]  /*6060*/  FFMA R39, R40, R39, R35 ;  /* 0x0000002728277223 */ /* 0x000fe20000000023 */
[----:B------:R-:W-:Y:S01]  /*6070*/  FSEL R36, -|R51|, R51, P5 ;  /* 0x0000003333247208 */ /* 0x000fe20002800300 */
[----:B------:R-:W3:Y:S01]  /*6080*/  @P3 MUFU.EX2 R37, R29 ;  /* 0x0000001d00253308 */ /* 0x000ee20000000800 */
[----:B------:R-:W-:Y:S01]  /*6090*/  FFMA R41, R42, R45, R41 ;  /* 0x0000002d2a297223 */ /* 0x000fe20000000029 */
[----:B-1----:R-:W-:Y:S01]  /*60a0*/  @P2 FADD R35, -R33, 1 ;  /* 0x3f80000021232421 */ /* 0x002fe20000000100 */
[----:B------:R-:W-:Y:S01]  /*60b0*/  FFMA R32, R39, R32, R32 ;  /* 0x0000002027207223 */ /* 0x000fe20000000020 */
[----:B------:R-:W-:Y:S01]  /*60c0*/  FMUL R53, R28, 0.70710676908493041992 ;  /* 0x3f3504f31c357820 */ /* 0x000fe20000400000 */
[----:B------:R-:W-:Y:S01]  /*60d0*/  FFMA R33, R41, R36, R36 ;  /* 0x0000002429217223 */ /* 0x000fe20000000024 */
[----:B------:R-:W-:Y:S01]  /*60e0*/  FMUL R70, R4, 0.70710676908493041992 ;  /* 0x3f3504f304467820 */ /* 0x000fe20000400000 */
[----:B------:R-:W-:Y:S01]  /*60f0*/  @P2 LOP3.LUT R27, R35, 0x80000000, R44, 0xb8, !PT ;  /* 0x80000000231b2812 */ /* 0x000fe200078eb82c */
[C---:B------:R-:W-:Y:S01]  /*6100*/  FMUL R40, R53.reuse, R53 ;  /* 0x0000003535287220 */ /* 0x040fe20000400000 */
[----:B------:R-:W1:Y:S01]  /*6110*/  @P0 MUFU.EX2 R35, R32 ;  /* 0x0000002000230308 */ /* 0x000e620000000800 */
[----:B--2---:R-:W-:Y:S01]  /*6120*/  @P4 FADD R38, -R38, 1 ;  /* 0x3f80000026264421 */ /* 0x004fe20000000100 */
[----:B------:R-:W-:Y:S01]  /*6130*/  FSETP.GE.AND P2, PT, |R53|, 1.0029599666595458984, PT ;  /* 0x3f8060fe3500780b */ /* 0x000fe20003f46200 */
[----:B------:R-:W-:Y:S01]  /*6140*/  FMUL R55, R3, 0.70710676908493041992 ;  /* 0x3f3504f303377820 */ /* 0x000fe20000400000 */
[----:B------:R-:W-:Y:S01]  /*6150*/  FMUL R65, R31, 0.70710676908493041992 ;  /* 0x3f3504f31f417820 */ /* 0x000fe20000400000 */
[----:B------:R-:W-:Y:S01]  /*6160*/  HADD2.F32 R34, -RZ, R34.H1_H1 ;  /* 0x30000022ff227230 */ /* 0x000fe20000004100 */
[----:B------:R-:W-:Y:S01]  /*6170*/  @P4 LOP3.LUT R30, R38, 0x80000000, R49, 0xb8, !PT ;  /* 0x80000000261e4812 */ /* 0x000fe200078eb831 */
[----:B------:R-:W-:Y:S01]  /*6180*/  FMUL R49, R24, 0.70710676908493041992 ;  /* 0x3f3504f318317820 */ /* 0x000fe20000400000 */
[----:B------:R-:W2:Y:S01]  /*6190*/  @P5 MUFU.EX2 R36, R33 ;  /* 0x0000002100245308 */ /* 0x000ea20000000800 */
[----:B---3--:R-:W-:Y:S01]  /*61a0*/  @P3 FADD R37, -R37, 1 ;  /* 0x3f80000025253421 */ /* 0x008fe20000000100 */
[C---:B------:R-:W-:Y:S01]  /*61b0*/  FSETP.GE.AND P4, PT, |R70|.reuse, 1.0029599666595458984, PT ;  /* 0x3f8060fe4600780b */ /* 0x040fe20003f86200 */
[----:B------:R-:W-:Y:S01]  /*61c0*/  FMUL R38, R49, R49 ;  /* 0x0000003131267220 */ /* 0x000fe20000400000 */
[----:B------:R-:W-:Y:S01]  /*61d0*/  FSEL R41, |R53|, R40, P2 ;  /* 0x0000002835297208 */ /* 0x000fe20001000200 */
[----:B------:R-:W-:Y:S01]  /*61e0*/  FFMA R34, R23, R34, R68 ;  /* 0x0000002217227223 */ /* 0x000fe20000000044 */
[----:B------:R-:W-:Y:S01]  /*61f0*/  @P3 LOP3.LUT R29, R37, 0x80000000, R46, 0xb8, !PT ;  /* 0x80000000251d3812 */ /* 0x000fe200078eb82e */
[C---:B------:R-:W-:Y:S01]  /*6200*/  FMUL R37, R70.reuse, R70 ;  /* 0x0000004646257220 */ /* 0x040fe20000400000 */
[----:B------:R-:W-:Y:S01]  /*6210*/  FSETP.GE.AND P3, PT, |R49|, 1.0029599666595458984, PT ;  /* 0x3f8060fe3100780b */ /* 0x000fe20003f66200 */
[----:B-1----:R-:W-:Y:S01]  /*6220*/  @P0 FADD R35, -R35, 1 ;  /* 0x3f80000023230421 */ /* 0x002fe20000000100 */
[----:B------:R-:W-:Y:S01]  /*6230*/  FSEL R40, -R7, -0.00082130916416645050049, P4 ;  /* 0xba574d2007287808 */ /* 0x000fe20002000100 */
[----:B------:R-:W-:Y:S01]  /*6240*/  FADD R27, R27, 1 ;  /* 0x3f8000001b1b7421 */ /* 0x000fe20000000000 */
[----:B------:R-:W-:Y:S01]  /*6250*/  FSEL R39, |R49|, R38, P3 ;  /* 0x0000002631277208 */ /* 0x000fe20001800200 */
[----:B------:R-:W-:Y:S01]  /*6260*/  FMUL R3, R3, 0.5 ;  /* 0x3f00000003037820 */ /* 0x000fe20000400000 */
[----:B------:R-:W-:Y:S01]  /*6270*/  FSEL R37, |R70|, R37, P4 ;  /* 0x0000002546257208 */ /* 0x000fe20002000200 */
[----:B------:R-:W-:Y:S01]  /*6280*/  FADD R29, R29, 1 ;  /* 0x3f8000001d1d7421 */ /* 0x000fe20000000000 */
[----:B------:R-:W-:Y:S01]  /*6290*/  FSEL R38, R6, 8.4834944573231041431e-05, P4 ;  /* 0x38b1e96a06267808 */ /* 0x000fe20002000000 */
[----:B--2---:R-:W-:Y:S01]  /*62a0*/  @P5 FADD R36, -R36, 1 ;  /* 0x3f80000024245421 */ /* 0x004fe20000000100 */
[----:B------:R-:W-:Y:S01]  /*62b0*/  FSEL R42, R6, 8.4834944573231041431e-05, P3 ;  /* 0x38b1e96a062a7808 */ /* 0x000fe20001800000 */
[----:B------:R-:W-:Y:S01]  /*62c0*/  FADD R30, R30, 1 ;  /* 0x3f8000001e1e7421 */ /* 0x000fe20000000000 */
[----:B------:R-:W-:Y:S01]  /*62d0*/  FSEL R44, -R7, -0.00082130916416645050049, P3 ;  /* 0xba574d20072c7808 */ /* 0x000fe20001800100 */
[----:B------:R-:W-:Y:S01]  /*62e0*/  FFMA R38, R37, R38, R40 ;  /* 0x0000002625267223 */ /* 0x000fe20000000028 */
[----:B------:R-:W-:Y:S01]  /*62f0*/  @P0 LOP3.LUT R32, R35, 0x80000000, R50, 0xb8, !PT ;  /* 0x8000000023200812 */ /* 0x000fe200078eb832 */
[C---:B------:R-:W-:Y:S01]  /*6300*/  FMUL R35, R55.reuse, R55 ;  /* 0x0000003737237220 */ /* 0x040fe20000400000 */
[----:B------:R-:W-:Y:S01]  /*6310*/  FSETP.GE.AND P0, PT, |R55|, 1.0029599666595458984, PT ;  /* 0x3f8060fe3700780b */ /* 0x000fe20003f06200 */
[----:B------:R-:W-:Y:S01]  /*6320*/  FFMA R42, R39, R42, R44 ;  /* 0x0000002a272a7223 */ /* 0x000fe2000000002c */
[----:B------:R-:W-:Y:S01]  /*6330*/  @P5 LOP3.LUT R33, R36, 0x80000000, R51, 0xb8, !PT ;  /* 0x8000000024215812 */ /* 0x000fe200078eb833 */
[C---:B------:R-:W-:Y:S01]  /*6340*/  FMUL R36, R65.reuse, R65 ;  /* 0x0000004141247220 */ /* 0x040fe20000400000 */
[----:B------:R-:W-:Y:S01]  /*6350*/  FSETP.GE.AND P5, PT, |R65|, 1.0029599666595458984, PT ;  /* 0x3f8060fe4100780b */ /* 0x000fe20003fa6200 */
[----:B------:R-:W-:Y:S01]  /*6360*/  FMUL R4, R4, 0.5 ;  /* 0x3f00000004047820 */ /* 0x000fe20000400000 */
[----:B------:R-:W-:Y:S01]  /*6370*/  FSEL R46, R6, 8.4834944573231041431e-05, P2 ;  /* 0x38b1e96a062e7808 */ /* 0x000fe20001000000 */
[----:B------:R-:W-:Y:S01]  /*6380*/  FMUL R24, R24, 0.5 ;  /* 0x3f00000018187820 */ /* 0x000fe20000400000 */
[----:B------:R-:W-:Y:S01]  /*6390*/  FSEL R48, -R7, -0.00082130916416645050049, P2 ;  /* 0xba574d2007307808 */ /* 0x000fe20001000100 */
[----:B------:R-:W-:Y:S01]  /*63a0*/  FADD R32, R32, 1 ;  /* 0x3f80000020207421 */ /* 0x000fe20000000000 */
[----:B------:R-:W-:Y:S01]  /*63b0*/  FSEL R45, |R55|, R35, P0 ;  /* 0x00000023372d7208 */ /* 0x000fe20000000200 */
[----:B------:R-:W-:Y:S01]  /*63c0*/  FADD R33, R33, 1 ;  /* 0x3f80000021217421 */ /* 0x000fe20000000000 */
[----:B------:R-:W-:Y:S01]  /*63d0*/  FSEL R40, R6, 8.4834944573231041431e-05, P0 ;  /* 0x38b1e96a06287808 */ /* 0x000fe20000000000 */
[----:B------:R-:W-:Y:S01]  /*63e0*/  FFMA R46, R41, R46, R48 ;  /* 0x0000002e292e7223 */ /* 0x000fe20000000030 */
[----:B------:R-:W-:Y:S01]  /*63f0*/  FSEL R44, -R7, -0.00082130916416645050049, P0 ;  /* 0xba574d20072c7808 */ /* 0x000fe20000000100 */
[----:B------:R-:W-:Y:S01]  /*6400*/  FMUL R28, R28, 0.5 ;  /* 0x3f0000001c1c7820 */ /* 0x000fe20000400000 */
[----:B------:R-:W-:Y:S01]  /*6410*/  FSEL R47, |R65|, R36, P5 ;  /* 0x00000024412f7208 */ /* 0x000fe20002800200 */
[----:B------:R-:W-:Y:S01]  /*6420*/  FMUL R25, R30, R25 ;  /* 0x000000191e197220 */ /* 0x000fe20000400000 */
[----:B------:R-:W-:Y:S01]  /*6430*/  FSEL R50, R6, 8.4834944573231041431e-05, P5 ;  /* 0x38b1e96a06327808 */ /* 0x000fe20002800000 */
[----:B------:R-:W-:Y:S01]  /*6440*/  FFMA R48, R45, R40, R44 ;  /* 0x000000282d307223 */ /* 0x000fe2000000002c */
[----:B------:R-:W-:Y:S01]  /*6450*/  FSEL R52, -R7, -0.00082130916416645050049, P5 ;  /* 0xba574d2007347808 */ /* 0x000fe20002800100 */
[----:B------:R-:W-:Y:S01]  /*6460*/  FMUL R15, R32, R15 ;  /* 0x0000000f200f7220 */ /* 0x000fe20000400000 */
[C---:B------:R-:W-:Y:S01]  /*6470*/  FSEL R36, R8.reuse, 0.0052134888246655464172, P4 ;  /* 0x3baad5ea08247808 */ /* 0x040fe20002000000 */
[----:B------:R-:W-:Y:S01]  /*6480*/  FMUL R20, R33, R20 ;  /* 0x0000001421147220 */ /* 0x000fe20000400000 */
[C---:B------:R-:W-:Y:S01]  /*6490*/  FSEL R44, R8.reuse, 0.0052134888246655464172, P2 ;  /* 0x3baad5ea082c7808 */ /* 0x040fe20001000000 */
[----:B------:R-:W-:Y:S01]  /*64a0*/  FFMA R52, R47, R50, R52 ;  /* 0x000000322f347223 */ /* 0x000fe20000000034 */
[C---:B------:R-:W-:Y:S01]  /*64b0*/  FSEL R40, R8.reuse, 0.0052134888246655464172, P3 ;  /* 0x3baad5ea08287808 */ /* 0x040fe20001800000 */
[----:B------:R-:W-:Y:S01]  /*64c0*/  FFMA R36, R37, R38, R36 ;  /* 0x0000002625247223 */ /* 0x000fe20000000024 */
[----:B------:R-:W-:Y:S01]  /*64d0*/  FSEL R50, R8, 0.0052134888246655464172, P0 ;  /* 0x3baad5ea08327808 */ /* 0x000fe20000000000 */
[----:B------:R-:W-:Y:S01]  /*64e0*/  FFMA R44, R41, R46, R44 ;  /* 0x0000002e292c7223 */ /* 0x000fe2000000002c */
[----:B------:R-:W-:Y:S01]  /*64f0*/  FSEL R38, -R9, -0.026868773624300956726, P4 ;  /* 0xbcdc1be709267808 */ /* 0x000fe20002000100 */
[----:B------:R-:W-:Y:S01]  /*6500*/  FFMA R40, R39, R42, R40 ;  /* 0x0000002a27287223 */ /* 0x000fe20000000028 */
[----:B------:R-:W-:Y:S01]  /*6510*/  FSEL R46, -R9, -0.026868773624300956726, P2 ;  /* 0xbcdc1be7092e7808 */ /* 0x000fe20001000100 */
[----:B------:R-:W-:Y:S01]  /*6520*/  FFMA R48, R45, R48, R50 ;  /* 0x000000302d307223 */ /* 0x000fe20000000032 */
[----:B------:R-:W-:Y:S01]  /*6530*/  FSEL R42, -R9, -0.026868773624300956726, P3 ;  /* 0xbcdc1be7092a7808 */ /* 0x000fe20001800100 */
[----:B------:R-:W-:Y:S01]  /*6540*/  FFMA R36, R37, R36, R38 ;  /* 0x0000002425247223 */ /* 0x000fe20000000026 */
[----:B------:R-:W-:Y:S01]  /*6550*/  FSEL R50, -R9, -0.026868773624300956726, P0 ;  /* 0xbcdc1be709327808 */ /* 0x000fe20000000100 */
[----:B------:R-:W-:Y:S01]  /*6560*/  FFMA R46, R41, R44, R46 ;  /* 0x0000002c292e7223 */ /* 0x000fe2000000002e */
[C---:B------:R-:W-:Y:S01]  /*6570*/  FSEL R38, R10.reuse, 0.11284004896879196167, P4 ;  /* 0x3de718af0a267808 */ /* 0x040fe20002000000 */
[----:B------:R-:W-:Y:S01]  /*6580*/  FFMA R42, R39, R40, R42 ;  /* 0x00000028272a7223 */ /* 0x000fe2000000002a */
[C---:B------:R-:W-:Y:S01]  /*6590*/  FSEL R44, R10.reuse, 0.11284004896879196167, P3 ;  /* 0x3de718af0a2c7808 */ /* 0x040fe20001800000 */
[----:B------:R-:W-:Y:S01]  /*65a0*/  FFMA R50, R45, R48, R50 ;  /* 0x000000302d327223 */ /* 0x000fe20000000032 */
[----:B------:R-:W-:Y:S01]  /*65b0*/  FSEL R48, R10, 0.11284004896879196167, P2 ;  /* 0x3de718af0a307808 */ /* 0x000fe20001000000 */
[----:B------:R-:W-:Y:S01]  /*65c0*/  FFMA R36, R37, R36, R38 ;  /* 0x0000002425247223 */ /* 0x000fe20000000026 */
[----:B------:R-:W-:Y:S01]  /*65d0*/  FSEL R40, R11, -0.37612664699554443359, P4 ;  /* 0xbec093ac0b287808 */ /* 0x000fe20002000000 */
[----:B------:R-:W-:Y:S01]  /*65e0*/  FFMA R42, R39, R42, R44 ;  /* 0x0000002a272a7223 */ /* 0x000fe2000000002c */
[----:B------:R-:W-:Y:S01]  /*65f0*/  FSEL R54, R8, 0.0052134888246655464172, P5 ;  /* 0x3baad5ea08367808 */ /* 0x000fe20002800000 */
[----:B------:R-:W-:Y:S01]  /*6600*/  FFMA R46, R41, R46, R48 ;  /* 0x0000002e292e7223 */ /* 0x000fe20000000030 */
[----:B------:R-:W-:Y:S01]  /*6610*/  FSEL R44, R11, -0.37612664699554443359, P2 ;  /* 0xbec093ac0b2c7808 */ /* 0x000fe20001000000 */
[----:B------:R-:W-:Y:S01]  /*6620*/  FFMA R36, R37, R36, R40 ;  /* 0x0000002425247223 */ /* 0x000fe20000000028 */
[----:B------:R-:W-:Y:S01]  /*6630*/  FSEL R40, R11, -0.37612664699554443359, P3 ;  /* 0xbec093ac0b287808 */ /* 0x000fe20001800000 */
[----:B------:R-:W-:Y:S01]  /*6640*/  FFMA R52, R47, R52, R54 ;  /* 0x000000342f347223 */ /* 0x000fe20000000036 */
[----:B------:R-:W-:Y:S01]  /*6650*/  FSEL R54, -R9, -0.026868773624300956726, P5 ;  /* 0xbcdc1be709367808 */ /* 0x000fe20002800100 */
[----:B------:R-:W-:Y:S01]  /*6660*/  FFMA R44, R41, R46, R44 ;  /* 0x0000002e292c7223 */ /* 0x000fe2000000002c */
[----:B------:R-:W-:Y:S01]  /*6670*/  FSEL R46, R10, 0.11284004896879196167, P0 ;  /* 0x3de718af0a2e7808 */ /* 0x000fe20000000000 */
[----:B------:R-:W-:Y:S01]  /*6680*/  FFMA R40, R39, R42, R40 ;  /* 0x0000002a27287223 */ /* 0x000fe20000000028 */
[C---:B------:R-:W-:Y:S01]  /*6690*/  FSEL R38, R12.reuse, 0.12837915122509002686, P4 ;  /* 0x3e0375d30c267808 */ /* 0x040fe20002000000 */
[----:B------:R-:W-:Y:S01]  /*66a0*/  FFMA R52, R47, R52, R54 ;  /* 0x000000342f347223 */ /* 0x000fe20000000036 */
[----:B------:R-:W-:Y:S01]  /*66b0*/  FSEL R42, R12, 0.12837915122509002686, P2 ;  /* 0x3e0375d30c2a7808 */ /* 0x000fe20001000000 */
[----:B------:R-:W-:Y:S01]  /*66c0*/  FFMA R46, R45, R50, R46 ;  /* 0x000000322d2e7223 */ /* 0x000fe2000000002e */
[----:B------:R-:W-:Y:S01]  /*66d0*/  FSEL R48, R11, -0.37612664699554443359, P0 ;  /* 0xbec093ac0b307808 */ /* 0x000fe20000000000 */
[----:B------:R-:W-:Y:S01]  /*66e0*/  FFMA R36, R37, R36, R38 ;  /* 0x0000002425247223 */ /* 0x000fe20000000026 */
[----:B------:R-:W-:Y:S01]  /*66f0*/  FSEL R35, -|R70|, R70, P4 ;  /* 0x0000004646237208 */ /* 0x000fe20002000300 */
        /* <DEDUP_REMOVED lines=11> */
[----:B------:R-:W-:Y:S01]  /*67b0*/  F2FP.F16.E4M3.UNPACK_B R36, R0 ;  /* 0x00000000ff24723e */ /* 0x000fe200020006ff */
[----:B------:R-:W-:Y:S01]  /*67c0*/  FFMA R48, R47, R52, R48 ;  /* 0x000000342f307223 */ /* 0x000fe20000000030 */
[----:B------:R-:W-:Y:S01]  /*67d0*/  FSEL R44, R12, 0.12837915122509002686, P0 ;  /* 0x3e0375d30c2c7808 */ /* 0x000fe20000000000 */
[----:B------:R-:W-:Y:S01]  /*67e0*/  FFMA R41, R38, R35, R35 ;  /* 0x0000002326297223 */ /* 0x000fe20000000023 */
[----:B------:R-:W-:Y:S01]  /*67f0*/  FSEL R50, R12, 0.12837915122509002686, P5 ;  /* 0x3e0375d30c327808 */ /* 0x000fe20002800000 */
[----:B------:R-:W-:-:S02]  /*6800*/  HADD2.F32 R38, -RZ, R36.H0_H0 ;  /* 0x20000024ff267230 */ /* 0x000fc40000004100 */
[----:B------:R-:W-:Y:S01]  /*6810*/  FMUL R40, R56, R63 ;  /* 0x0000003f38287220 */ /* 0x000fe20000400000 */
[----:B------:R-:W-:Y:S01]  /*6820*/  F2FP.F16.E4M3.UNPACK_B R0, R0.H1 ;  /* 0x00000000ff00723e */ /* 0x000fe200030006ff */
[----:B------:R-:W-:Y:S01]  /*6830*/  FFMA R44, R45, R46, R44 ;  /* 0x0000002e2d2c7223 */ /* 0x000fe2000000002c */
[----:B------:R-:W-:Y:S01]  /*6840*/  FFMA R48, R47, R48, R50 ;  /* 0x000000302f307223 */ /* 0x000fe20000000032 */
[----:B------:R-:W-:Y:S01]  /*6850*/  FSEL R45, -|R55|, R55, P0 ;  /* 0x00000037372d7208 */ /* 0x000fe20000000300 */
[----:B------:R-:W-:Y:S01]  /*6860*/  FFMA R35, R23, R38, R40 ;  /* 0x0000002617237223 */ /* 0x000fe20000000028 */
[----:B------:R-:W-:Y:S01]  /*6870*/  FSEL R47, -|R65|, R65, P5 ;  /* 0x00000041412f7208 */ /* 0x000fe20002800300 */
[----:B------:R-:W-:Y:S01]  /*6880*/  HADD2.F32 R36, -RZ, R36.H1_H1 ;  /* 0x30000024ff247230 */ /* 0x000fe20000004100 */
[----:B------:R-:W1:Y:S01]  /*6890*/  @P2 MUFU.EX2 R40, R43 ;  /* 0x0000002b00282308 */ /* 0x000e620000000800 */
[--C-:B------:R-:W-:Y:S02]  /*68a0*/  HADD2.F32 R38, -RZ, R0.reuse.H0_H0 ;  /* 0x20000000ff267230 */ /* 0x100fe40000004100 */
[----:B------:R-:W-:Y:S01]  /*68b0*/  FFMA R44, R44, R45, R45 ;  /* 0x0000002d2c2c7223 */ /* 0x000fe2000000002d */
[----:B------:R-:W-:Y:S01]  /*68c0*/  FFMA R47, R48, R47, R47 ;  /* 0x0000002f302f7223 */ /* 0x000fe2000000002f */
[----:B------:R-:W-:Y:S01]  /*68d0*/  FFMA R66, R23, R36, R66 ;  /* 0x0000002417427223 */ /* 0x000fe20000000042 */
[----:B------:R-:W-:-:S02]  /*68e0*/  HADD2.F32 R0, -RZ, R0.H1_H1 ;  /* 0x30000000ff007230 */ /* 0x000fc40000004100 */
[----:B------:R-:W-:Y:S01]  /*68f0*/  FFMA R61, R23, R38, R61 ;  /* 0x00000026173d7223 */ /* 0x000fe2000000003d */
[----:B------:R-:W-:Y:S01]  /*6900*/  FMUL R63, R35, 0.70710676908493041992 ;  /* 0x3f3504f3233f7820 */ /* 0x000fe20000400000 */
[----:B------:R-:W2:Y:S01]  /*6910*/  @P4 MUFU.EX2 R39, R37 ;  /* 0x0000002500274308 */ /* 0x000ea20000000800 */
[----:B------:R-:W-:Y:S01]  /*6920*/  FMUL R67, R66, 0.70710676908493041992 ;  /* 0x3f3504f342437820 */ /* 0x000fe20000400000 */
[----:B------:R-:W-:Y:S01]  /*6930*/  FFMA R64, R23, R0, R64 ;  /* 0x0000000017407223 */ /* 0x000fe20000000040 */
[----:B------:R-:W-:Y:S01]  /*6940*/  FMUL R54, R34, 0.70710676908493041992 ;  /* 0x3f3504f322367820 */ /* 0x000fe20000400000 */
[----:B------:R-:W-:Y:S01]  /*6950*/  FMUL R68, R61, 0.70710676908493041992 ;  /* 0x3f3504f33d447820 */ /* 0x000fe20000400000 */
[----:B------:R-:W-:Y:S01]  /*6960*/  F2FP.SATFINITE.E4M3.F32.PACK_AB_MERGE_C R20, R20, R15, RZ ;  /* 0x0000000f1414723e */ /* 0x000fe200048070ff */
[----:B------:R-:W-:Y:S02]  /*6970*/  FMUL R69, R64, 0.70710676908493041992 ;  /* 0x3f3504f340457820 */ /* 0x000fe40000400000 */
[----:B------:R-:W3:Y:S01]  /*6980*/  @P3 MUFU.EX2 R42, R41 ;  /* 0x00000029002a3308 */ /* 0x000ee20000000800 */
[----:B-1----:R-:W-:Y:S01]  /*6990*/  @P2 FADD R40, -R40, 1 ;  /* 0x3f80000028282421 */ /* 0x002fe20000000100 */
[----:B------:R-:W-:-:S04]  /*69a0*/  FMUL R0, R68, R68 ;  /* 0x0000004444007220 */ /* 0x000fc80000400000 */
[----:B------:R-:W-:Y:S01]  /*69b0*/  @P2 LOP3.LUT R43, R40, 0x80000000, R53, 0xb8, !PT ;  /* 0x80000000282b2812 */ /* 0x000fe200078eb835 */
[----:B------:R-:W-:Y:S01]  /*69c0*/  FMUL R40, R63, R63 ;  /* 0x0000003f3f287220 */ /* 0x000fe20000400000 */
[----:B------:R-:W1:Y:S01]  /*69d0*/  @P0 MUFU.EX2 R36, R44 ;  /* 0x0000002c00240308 */ /* 0x000e620000000800 */
[----:B--2---:R-:W-:Y:S01]  /*69e0*/  @P4 FADD R39, -R39, 1 ;  /* 0x3f80000027274421 */ /* 0x004fe20000000100 */
[----:B------:R-:W-:Y:S01]  /*69f0*/  FSETP.GE.AND P2, PT, |R54|, 1.0029599666595458984, PT ;  /* 0x3f8060fe3600780b */ /* 0x000fe20003f46200 */
[----:B------:R-:W-:-:S03]  /*6a00*/  FADD R43, R43, 1 ;  /* 0x3f8000002b2b7421 */ /* 0x000fc60000000000 */
[----:B------:R-:W-:Y:S01]  /*6a10*/  @P4 LOP3.LUT R37, R39, 0x80000000, R70, 0xb8, !PT ;  /* 0x8000000027254812 */ /* 0x000fe200078eb846 */
[----:B------:R-:W-:Y:S01]  /*6a20*/  FMUL R39, R54, R54 ;  /* 0x0000003636277220 */ /* 0x000fe20000400000 */
[----:B------:R-:W2:Y:S01]  /*6a30*/  @P5 MUFU.EX2 R38, R47 ;  /* 0x0000002f00265308 */ /* 0x000ea20000000800 */
[----:B---3--:R-:W-:Y:S01]  /*6a40*/  @P3 FADD R42, -R42, 1 ;  /* 0x3f8000002a2a3421 */ /* 0x008fe20000000100 */
[----:B------:R-:W-:Y:S01]  /*6a50*/  FSETP.GE.AND P4, PT, |R63|, 1.0029599666595458984, PT ;  /* 0x3f8060fe3f00780b */ /* 0x000fe20003f86200 */
[----:B------:R-:W-:Y:S01]  /*6a60*/  FADD R37, R37, 1 ;  /* 0x3f80000025257421 */ /* 0x000fe20000000000 */
[----:B------:R-:W-:Y:S01]  /*6a70*/  FSEL R39, |R54|, R39, P2 ;  /* 0x0000002736277208 */ /* 0x000fe20001000200 */
[----:B------:R-:W-:Y:S01]  /*6a80*/  FMUL R28, R43, R28 ;  /* 0x0000001c2b1c7220 */ /* 0x000fe20000400000 */
[----:B------:R-:W-:Y:S01]  /*6a90*/  @P3 LOP3.LUT R41, R42, 0x80000000, R49, 0xb8, !PT ;  /* 0x800000002a293812 */ /* 0x000fe200078eb831 */
[C---:B------:R-:W-:Y:S01]  /*6aa0*/  FMUL R42, R67.reuse, R67 ;  /* 0x00000043432a7220 */ /* 0x040fe20000400000 */
[----:B------:R-:W-:Y:S01]  /*6ab0*/  FSETP.GE.AND P3, PT, |R67|, 1.0029599666595458984, PT ;  /* 0x3f8060fe4300780b */ /* 0x000fe20003f66200 */
[----:B-1----:R-:W-:Y:S01]  /*6ac0*/  @P0 FADD R36, -R36, 1 ;  /* 0x3f80000024240421 */ /* 0x002fe20000000100 */
[----:B------:R-:W-:Y:S01]  /*6ad0*/  FSEL R45, |R63|, R40, P4 ;  /* 0x000000283f2d7208 */ /* 0x000fe20002000200 */
[----:B------:R-:W-:Y:S01]  /*6ae0*/  FADD R41, R41, 1 ;  /* 0x3f80000029297421 */ /* 0x000fe20000000000 */
[----:B------:R-:W-:Y:S01]  /*6af0*/  FSEL R46, R6, 8.4834944573231041431e-05, P4 ;  /* 0x38b1e96a062e7808 */ /* 0x000fe20002000000 */
[----:B------:R-:W-:Y:S01]  /*6b00*/  FMUL R4, R37, R4 ;  /* 0x0000000425047220 */ /* 0x000fe20000400000 */
[----:B------:R-:W-:Y:S01]  /*6b10*/  @P0 LOP3.LUT R44, R36, 0x80000000, R55, 0xb8, !PT ;  /* 0x80000000242c0812 */ /* 0x000fe200078eb837 */
[----:B------:R-:W-:Y:S01]  /*6b20*/  FMUL R36, R69, R69 ;  /* 0x0000004545247220 */ /* 0x000fe20000400000 */
[----:B------:R-:W-:Y:S01]  /*6b30*/  FSEL R48, -R7, -0.00082130916416645050049, P4 ;  /* 0xba574d2007307808 */ /* 0x000fe20002000100 */
[----:B--2---:R-:W-:Y:S01]  /*6b40*/  @P5 FADD R38, -R38, 1 ;  /* 0x3f80000026265421 */ /* 0x004fe20000000100 */
[----:B------:R-:W-:Y:S01]  /*6b50*/  FSETP.GE.AND P0, PT, |R68|, 1.0029599666595458984, PT ;  /* 0x3f8060fe4400780b */ /* 0x000fe20003f06200 */
[----:B------:R-:W-:Y:S01]  /*6b60*/  FADD R44, R44, 1 ;  /* 0x3f8000002c2c7421 */ /* 0x000fe20000000000 */
[----:B------:R-:W-:Y:S01]  /*6b70*/  FSEL R49, |R67|, R42, P3 ;  /* 0x0000002a43317208 */ /* 0x000fe20001800200 */
[----:B------:R-:W-:Y:S01]  /*6b80*/  FFMA R46, R45, R46, R48 ;  /* 0x0000002e2d2e7223 */ /* 0x000fe20000000030 */
[----:B------:R-:W-:Y:S01]  /*6b90*/  @P5 LOP3.LUT R47, R38, 0x80000000, R65, 0xb8, !PT ;  /* 0x80000000262f5812 */ /* 0x000fe200078eb841 */
[----:B------:R-:W-:Y:S01]  /*6ba0*/  FMUL R41, R41, R24 ;  /* 0x0000001829297220 */ /* 0x000fe20000400000 */
[----:B------:R-:W-:-:S02]  /*6bb0*/  FSETP.GE.AND P5, PT, |R69|, 1.0029599666595458984, PT ;  /* 0x3f8060fe4500780b */ /* 0x000fc40003fa6200 */
[C---:B------:R-:W-:Y:S01]  /*6bc0*/  FSEL R50, R6.reuse, 8.4834944573231041431e-05, P3 ;  /* 0x38b1e96a06327808 */ /* 0x040fe20001800000 */
[----:B------:R-:W-:Y:S01]  /*6bd0*/  FADD R47, R47, 1 ;  /* 0x3f8000002f2f7421 */ /* 0x000fe20000000000 */
[C---:B------:R-:W-:Y:S02]  /*6be0*/  FSEL R52, -R7.reuse, -0.00082130916416645050049, P3 ;  /* 0xba574d2007347808 */ /* 0x040fe40001800100 */
[C---:B------:R-:W-:Y:S02]  /*6bf0*/  FSEL R40, R6.reuse, 8.4834944573231041431e-05, P2 ;  /* 0x38b1e96a06287808 */ /* 0x040fe40001000000 */
[----:B------:R-:W-:Y:S01]  /*6c00*/  FSEL R42, -R7, -0.00082130916416645050049, P2 ;  /* 0xba574d20072a7808 */ /* 0x000fe20001000100 */
[----:B------:R-:W-:Y:S01]  /*6c10*/  FFMA R50, R49, R50, R52 ;  /* 0x0000003231327223 */ /* 0x000fe20000000034 */
[C---:B------:R-:W-:Y:S02]  /*6c20*/  FSEL R51, R6.reuse, 8.4834944573231041431e-05, P0 ;  /* 0x38b1e96a06337808 */ /* 0x040fe40000000000 */
[----:B------:R-:W-:Y:S01]  /*6c30*/  FSEL R55, R6, 8.4834944573231041431e-05, P5 ;  /* 0x38b1e96a06377808 */ /* 0x000fe20002800000 */
[----:B------:R-:W-:Y:S01]  /*6c40*/  FFMA R40, R39, R40, R42 ;  /* 0x0000002827287223 */ /* 0x000fe2000000002a */
[----:B------:R-:W-:-:S02]  /*6c50*/  FSEL R6, R8, 0.0052134888246655464172, P4 ;  /* 0x3baad5ea08067808 */ /* 0x000fc40002000000 */
[----:B------:R-:W-:Y:S02]  /*6c60*/  FSEL R48, |R68|, R0, P0 ;  /* 0x0000000044307208 */ /* 0x000fe40000000200 */
[----:B------:R-:W-:Y:S01]  /*6c70*/  FSEL R53, -R7, -0.00082130916416645050049, P0 ;  /* 0xba574d2007357808 */ /* 0x000fe20000000100 */
[----:B------:R-:W-:Y:S01]  /*6c80*/  FFMA R46, R45, R46, R6 ;  /* 0x0000002e2d2e7223 */ /* 0x000fe20000000006 */
[----:B------:R-:W-:Y:S02]  /*6c90*/  FSEL R0, R8, 0.0052134888246655464172, P2 ;  /* 0x3baad5ea08007808 */ /* 0x000fe40001000000 */
[----:B------:R-:W-:Y:S01]  /*6ca0*/  FSEL R7, -R7, -0.00082130916416645050049, P5 ;  /* 0xba574d2007077808 */ /* 0x000fe20002800100 */
[----:B------:R-:W-:Y:S01]  /*6cb0*/  FFMA R51, R48, R51, R53 ;  /* 0x0000003330337223 */ /* 0x000fe20000000035 */
[----:B------:R-:W-:Y:S01]  /*6cc0*/  FSEL R52, |R69|, R36, P5 ;  /* 0x0000002445347208 */ /* 0x000fe20002800200 */
[----:B------:R-:W-:Y:S01]  /*6cd0*/  FFMA R0, R39, R40, R0 ;  /* 0x0000002827007223 */ /* 0x000fe20000000000 */
[----:B------:R-:W-:-:S02]  /*6ce0*/  FSEL R6, -R9, -0.026868773624300956726, P2 ;  /* 0xbcdc1be709067808 */ /* 0x000fc40001000100 */
[----:B------:R-:W-:Y:S01]  /*6cf0*/  FSEL R36, R8, 0.0052134888246655464172, P3 ;  /* 0x3baad5ea08247808 */ /* 0x000fe20001800000 */
[----:B------:R-:W-:Y:S01]  /*6d00*/  FFMA R55, R52, R55, R7 ;  /* 0x0000003734377223 */ /* 0x000fe20000000007 */
[C---:B------:R-:W-:Y:S01]  /*6d10*/  FSEL R7, R8.reuse, 0.0052134888246655464172, P0 ;  /* 0x3baad5ea08077808 */ /* 0x040fe20000000000 */
[----:B------:R-:W-:Y:S01]  /*6d20*/  FFMA R0, R39, R0, R6 ;  /* 0x0000000027007223 */ /* 0x000fe20000000006 */
[----:B------:R-:W-:Y:S01]  /*6d30*/  FSEL R53, R8, 0.0052134888246655464172, P5 ;  /* 0x3baad5ea08357808 */ /* 0x000fe20002800000 */
[----:B------:R-:W-:Y:S01]  /*6d40*/  FFMA R36, R49, R50, R36 ;  /* 0x0000003231247223 */ /* 0x000fe20000000024 */
[C---:B------:R-:W-:Y:S01]  /*6d50*/  FSEL R8, -R9.reuse, -0.026868773624300956726, P4 ;  /* 0xbcdc1be709087808 */ /* 0x040fe20002000100 */
[----:B------:R-:W-:Y:S01]  /*6d60*/  FFMA R7, R48, R51, R7 ;  /* 0x0000003330077223 */ /* 0x000fe20000000007 */
[----:B------:R-:W-:Y:S01]  /*6d70*/  FSEL R38, -R9, -0.026868773624300956726, P3 ;  /* 0xbcdc1be709267808 */ /* 0x000fe20001800100 */
[----:B------:R-:W-:Y:S01]  /*6d80*/  FFMA R53, R52, R55, R53 ;  /* 0x0000003734357223 */ /* 0x000fe20000000035 */
[C---:B------:R-:W-:Y:S01]  /*6d90*/  FSEL R6, R10.reuse, 0.11284004896879196167, P2 ;  /* 0x3de718af0a067808 */ /* 0x040fe20001000000 */
[----:B------:R-:W-:Y:S01]  /*6da0*/  FFMA R46, R45, R46, R8 ;  /* 0x0000002e2d2e7223 */ /* 0x000fe20000000008 */
[----:B------:R-:W-:Y:S01]  /*6db0*/  FSEL R8, R11, -0.37612664699554443359, P2 ;  /* 0xbec093ac0b087808 */ /* 0x000fe20001000000 */
[----:B------:R-:W-:Y:S01]  /*6dc0*/  FFMA R38, R49, R36, R38 ;  /* 0x0000002431267223 */ /* 0x000fe20000000026 */
[----:B------:R-:W-:Y:S01]  /*6dd0*/  FSEL R40, R10, 0.11284004896879196167, P3 ;  /* 0x3de718af0a287808 */ /* 0x000fe20001800000 */
[----:B------:R-:W-:Y:S01]  /*6de0*/  FFMA R0, R39, R0, R6 ;  /* 0x0000000027007223 */ /* 0x000fe20000000006 */
[----:B------:R-:W-:-:S02]  /*6df0*/  FSEL R51, -R9, -0.026868773624300956726, P0 ;  /* 0xbcdc1be709337808 */ /* 0x000fc40000000100 */
[----:B------:R-:W-:Y:S01]  /*6e00*/  FSEL R9, -R9, -0.026868773624300956726, P5 ;  /* 0xbcdc1be709097808 */ /* 0x000fe20002800100 */
[----:B------:R-:W-:Y:S01]  /*6e10*/  FFMA R0, R39, R0, R8 ;  /* 0x0000000027007223 */ /* 0x000fe20000000008 */
[----:B------:R-:W-:Y:S01]  /*6e20*/  FSEL R36, R10, 0.11284004896879196167, P4 ;  /* 0x3de718af0a247808 */ /* 0x000fe20002000000 */
[----:B------:R-:W-:Y:S01]  /*6e30*/  FFMA R38, R49, R38, R40 ;  /* 0x0000002631267223 */ /* 0x000fe20000000028 */
[----:B------:R-:W-:Y:S01]  /*6e40*/  FSEL R6, R12, 0.12837915122509002686, P2 ;  /* 0x3e0375d30c067808 */ /* 0x000fe20001000000 */
[----:B------:R-:W-:Y:S01]  /*6e50*/  FFMA R53, R52, R53, R9 ;  /* 0x0000003534357223 */ /* 0x000fe20000000009 */
[----:B------:R-:W-:Y:S01]  /*6e60*/  FSEL R42, R11, -0.37612664699554443359, P3 ;  /* 0xbec093ac0b2a7808 */ /* 0x000fe20001800000 */
[----:B------:R-:W-:Y:S01]  /*6e70*/  FFMA R36, R45, R46, R36 ;  /* 0x0000002e2d247223 */ /* 0x000fe20000000024 */
[----:B------:R-:W-:Y:S01]  /*6e80*/  FSEL R8, R11, -0.37612664699554443359, P4 ;  /* 0xbec093ac0b087808 */ /* 0x000fe20002000000 */
        /* <DEDUP_REMOVED lines=15> */
[----:B------:R-:W-:Y:S01]  /*6f80*/  FFMA R8, R0, R7, R7 ;  /* 0x0000000700087223 */ /* 0x000fe20000000007 */
[----:B------:R-:W-:Y:S01]  /*6f90*/  FSEL R11, R11, -0.37612664699554443359, P5 ;  /* 0xbec093ac0b0b7808 */ /* 0x000fe20002800000 */
[----:B------:R-:W-:Y:S01]  /*6fa0*/  FFMA R49, R52, R53, R49 ;  /* 0x0000003534317223 */ /* 0x000fe20000000031 */
[----:B------:R-:W-:Y:S01]  /*6fb0*/  FSEL R7, -|R63|, R63, P4 ;  /* 0x0000003f3f077208 */ /* 0x000fe20002000300 */
[----:B------:R-:W-:Y:S01]  /*6fc0*/  FFMA R39, R48, R39, R45 ;  /* 0x0000002730277223 */ /* 0x000fe2000000002d */
[----:B------:R-:W-:Y:S01]  /*6fd0*/  FSEL R10, -|R68|, R68, P0 ;  /* 0x00000044440a7208 */ /* 0x000fe20000000300 */
[----:B------:R-:W-:Y:S01]  /*6fe0*/  FFMA R11, R52, R49, R11 ;  /* 0x00000031340b7223 */ /* 0x000fe2000000000b */
[----:B------:R-:W-:Y:S01]  /*6ff0*/  FSEL R12, R12, 0.12837915122509002686, P5 ;  /* 0x3e0375d30c0c7808 */ /* 0x000fe20002800000 */
[----:B------:R-:W-:Y:S01]  /*7000*/  FFMA R9, R6, R7, R7 ;  /* 0x0000000706097223 */ /* 0x000fe20000000007 */
[----:B------:R-:W-:Y:S01]  /*7010*/  FSEL R7, -|R67|, R67, P3 ;  /* 0x0000004343077208 */ /* 0x000fe20001800300 */
[----:B------:R-:W-:Y:S01]  /*7020*/  FFMA R10, R39, R10, R10 ;  /* 0x0000000a270a7223 */ /* 0x000fe2000000000a */
[----:B------:R-:W-:Y:S01]  /*7030*/  FSEL R39, -|R69|, R69, P5 ;  /* 0x0000004545277208 */ /* 0x000fe20002800300 */
[----:B------:R-:W-:Y:S01]  /*7040*/  FFMA R12, R52, R11, R12 ;  /* 0x0000000b340c7223 */ /* 0x000fe2000000000c */
[----:B------:R-:W1:Y:S01]  /*7050*/  @P2 MUFU.EX2 R0, R8 ;  /* 0x0000000800002308 */ /* 0x000e620000000800 */
[----:B------:R-:W-:Y:S01]  /*7060*/  FFMA R38, R38, R7, R7 ;  /* 0x0000000726267223 */ /* 0x000fe20000000007 */
[----:B------:R-:W-:Y:S01]  /*7070*/  F2FP.SATFINITE.E4M3.F32.PACK_AB_MERGE_C R4, R41, R4, RZ ;  /* 0x000000042904723e */ /* 0x000fe200048070ff */
[----:B------:R-:W-:-:S05]  /*7080*/  FFMA R12, R12, R39, R39 ;  /* 0x000000270c0c7223 */ /* 0x000fca0000000027 */
[----:B------:R-:W2:Y:S08]  /*7090*/  @P3 MUFU.EX2 R7, R38 ;  /* 0x0000002600073308 */ /* 0x000eb00000000800 */
[----:B------:R-:W3:Y:S01]  /*70a0*/  @P4 MUFU.EX2 R6, R9 ;  /* 0x0000000900064308 */ /* 0x000ee20000000800 */
[----:B-1----:R-:W-:-:S05]  /*70b0*/  @P2 FADD R0, -R0, 1 ;  /* 0x3f80000000002421 */ /* 0x002fca0000000100 */
[----:B------:R-:W-:Y:S01]  /*70c0*/  @P2 LOP3.LUT R8, R0, 0x80000000, R54, 0xb8, !PT ;  /* 0x8000000000082812 */ /* 0x000fe200078eb836 */
[----:B------:R-:W-:Y:S01]  /*70d0*/  FMUL R0, R5, 0.5 ;  /* 0x3f00000005007820 */ /* 0x000fe20000400000 */
[----:B------:R-:W1:Y:S01]  /*70e0*/  @P0 MUFU.EX2 R11, R10 ;  /* 0x0000000a000b0308 */ /* 0x000e620000000800 */
[----:B--2---:R-:W-:Y:S01]  /*70f0*/  @P3 FADD R7, -R7, 1 ;  /* 0x3f80000007073421 */ /* 0x004fe20000000100 */
[----:B------:R-:W-:Y:S01]  /*7100*/  FMUL R5, R34, 0.5 ;  /* 0x3f00000022057820 */ /* 0x000fe20000400000 */
[----:B------:R-:W-:Y:S01]  /*7110*/  FMUL R27, R27, R0 ;  /* 0x000000001b1b7220 */ /* 0x000fe20000400000 */
[----:B------:R-:W-:Y:S01]  /*7120*/  FMUL R0, R31, 0.5 ;  /* 0x3f0000001f007820 */ /* 0x000fe20000400000 */
[----:B------:R-:W-:Y:S01]  /*7130*/  FADD R8, R8, 1 ;  /* 0x3f80000008087421 */ /* 0x000fe20000000000 */
[----:B------:R-:W-:Y:S01]  /*7140*/  @P3 LOP3.LUT R38, R7, 0x80000000, R67, 0xb8, !PT ;  /* 0x8000000007263812 */ /* 0x000fe200078eb843 */
[----:B------:R-:W-:Y:S01]  /*7150*/  FMUL R7, R14, 0.5 ;  /* 0x3f0000000e077820 */ /* 0x000fe20000400000 */
[----:B------:R-:W2:Y:S01]  /*7160*/  @P5 MUFU.EX2 R36, R12 ;  /* 0x0000000c00245308 */ /* 0x000ea20000000800 */
[----:B---3--:R-:W-:Y:S01]  /*7170*/  @P4 FADD R6, -R6, 1 ;  /* 0x3f80000006064421 */ /* 0x008fe20000000100 */
[----:B------:R-:W-:Y:S01]  /*7180*/  FMUL R47, R47, R0 ;  /* 0x000000002f2f7220 */ /* 0x000fe20000400000 */
[----:B------:R-:W-:Y:S01]  /*7190*/  FMUL R26, R26, R7 ;  /* 0x000000071a1a7220 */ /* 0x000fe20000400000 */
[----:B------:R-:W-:Y:S01]  /*71a0*/  FMUL R8, R8, R5 ;  /* 0x0000000508087220 */ /* 0x000fe20000400000 */
[----:B------:R-:W-:Y:S01]  /*71b0*/  FMUL R0, R35, 0.5 ;  /* 0x3f00000023007820 */ /* 0x000fe20000400000 */
[----:B------:R-:W-:Y:S01]  /*71c0*/  @P4 LOP3.LUT R9, R6, 0x80000000, R63, 0xb8, !PT ;  /* 0x8000000006094812 */ /* 0x000fe200078eb83f */
[----:B------:R-:W-:Y:S01]  /*71d0*/  FMUL R6, R21, 0.5 ;  /* 0x3f00000015067820 */ /* 0x000fe20000400000 */
[----:B------:R-:W-:Y:S01]  /*71e0*/  FMUL R5, R61, 0.5 ;  /* 0x3f0000003d057820 */ /* 0x000fe20000400000 */
[----:B-1----:R-:W-:Y:S01]  /*71f0*/  @P0 FADD R11, -R11, 1 ;  /* 0x3f8000000b0b0421 */ /* 0x002fe20000000100 */
[----:B------:R-:W-:Y:S01]  /*7200*/  FMUL R7, R64, 0.5 ;  /* 0x3f00000040077820 */ /* 0x000fe20000400000 */
[----:B------:R-:W-:Y:S01]  /*7210*/  FADD R9, R9, 1 ;  /* 0x3f80000009097421 */ /* 0x000fe20000000000 */
[----:B------:R-:W-:Y:S01]  /*7220*/  FADD R38, R38, 1 ;  /* 0x3f80000026267421 */ /* 0x000fe20000000000 */
[----:B------:R-:W-:Y:S01]  /*7230*/  FMUL R6, R29, R6 ;  /* 0x000000061d067220 */ /* 0x000fe20000400000 */
[----:B------:R-:W-:Y:S01]  /*7240*/  @P0 LOP3.LUT R10, R11, 0x80000000, R68, 0xb8, !PT ;  /* 0x800000000b0a0812 */ /* 0x000fe200078eb844 */
[----:B------:R-:W-:Y:S01]  /*7250*/  FMUL R11, R44, R3 ;  /* 0x000000032c0b7220 */ /* 0x000fe20000400000 */
[----:B------:R-:W-:Y:S01]  /*7260*/  FMUL R3, R66, 0.5 ;  /* 0x3f00000042037820 */ /* 0x000fe20000400000 */
[----:B--2---:R-:W-:Y:S01]  /*7270*/  @P5 FADD R36, -R36, 1 ;  /* 0x3f80000024245421 */ /* 0x004fe20000000100 */
[----:B------:R-:W-:Y:S01]  /*7280*/  FMUL R0, R9, R0 ;  /* 0x0000000009007220 */ /* 0x000fe20000400000 */
[----:B------:R-:W-:Y:S01]  /*7290*/  FADD R10, R10, 1 ;  /* 0x3f8000000a0a7421 */ /* 0x000fe20000000000 */
[----:B------:R-:W-:Y:S01]  /*72a0*/  FMUL R3, R38, R3 ;  /* 0x0000000326037220 */ /* 0x000fe20000400000 */
[----:B------:R-:W-:-:S02]  /*72b0*/  F2FP.SATFINITE.E4M3.F32.PACK_AB_MERGE_C R26, R27, R26, RZ ;  /* 0x0000001a1b1a723e */ /* 0x000fc400048070ff */
[----:B------:R-:W-:Y:S01]  /*72c0*/  @P5 LOP3.LUT R12, R36, 0x80000000, R69, 0xb8, !PT ;  /* 0x80000000240c5812 */ /* 0x000fe200078eb845 */
[----:B------:R-:W-:Y:S01]  /*72d0*/  FMUL R10, R10, R5 ;  /* 0x000000050a0a7220 */ /* 0x000fe20000400000 */
[----:B------:R-:W-:Y:S02]  /*72e0*/  F2FP.SATFINITE.E4M3.F32.PACK_AB_MERGE_C R6, R25, R6, RZ ;  /* 0x000000061906723e */ /* 0x000fe400048070ff */
[----:B------:R-:W-:Y:S01]  /*72f0*/  F2FP.SATFINITE.E4M3.F32.PACK_AB_MERGE_C R28, R11, R28, RZ ;  /* 0x0000001c0b1c723e */ /* 0x000fe200048070ff */
[----:B------:R-:W-:Y:S01]  /*7300*/  FADD R12, R12, 1 ;  /* 0x3f8000000c0c7421 */ /* 0x000fe20000000000 */
[----:B------:R-:W-:Y:S02]  /*7310*/  F2FP.SATFINITE.E4M3.F32.PACK_AB_MERGE_C R8, R8, R47, RZ ;  /* 0x0000002f0808723e */ /* 0x000fe400048070ff */
[----:B------:R-:W-:Y:S01]  /*7320*/  F2FP.SATFINITE.E4M3.F32.PACK_AB_MERGE_C R0, R3, R0, RZ ;  /* 0x000000000300723e */ /* 0x000fe200048070ff */
[----:B------:R-:W-:-:S05]  /*7330*/  FMUL R7, R12, R7 ;  /* 0x000000070c077220 */ /* 0x000fca0000400000 */
[----:B------:R-:W-:Y:S01]  /*7340*/  F2FP.SATFINITE.E4M3.F32.PACK_AB_MERGE_C R10, R7, R10, RZ ;  /* 0x0000000a070a723e */ /* 0x000fe200048070ff */
[----:B------:R-:W-:Y:S06]  /*7350*/  @P1 BRA `(.L_x_66) ;  /* 0x0000000000041947 */ /* 0x000fec0003800000 */
[----:B------:R-:W-:-:S04]  /*7360*/  DEPBAR.LE SB0, 0x1 ;  /* 0x000080400000791a */ /* 0x000fc80000000000 */
.L_x_66:
[----:B------:R-:W-:Y:S05]  /*7370*/  WARPSYNC.ALL ;  /* 0x0000000000007948 */ /* 0x000fea0003800000 */
[----:B------:R-:W-:Y:S01]  /*7380*/  BAR.SYNC.DEFER_BLOCKING 0x1, 0x100 ;  /* 0x0044000000007b1d */ /* 0x000fe20000010000 */
[----:B------:R-:W-:-:S05]  /*7390*/  IADD3 R16, P0, R16, UR36, RZ ;  /* 0x0000002410107c10 */ /* 0x000fca000ff1e0ff */
        /* <DEDUP_REMOVED lines=19> */
[----:B------:R-:W-:Y:S02]  /*74d0*/  UIADD3 UR4, UR49, 0x3200, URZ ;  /* 0x0000320031047890 */ /* 0x000fe4000fffe03f */
[----:B------:R-:W-:Y:S01]  /*74e0*/  UIADD3.X UR9, URZ, UR41, URZ, UP0, !UPT ;  /* 0x000000293f097290 */ /* 0x000fe200087fe43f */
[----:B------:R-:W-:Y:S01]  /*74f0*/  UMOV UR6, UR46 ;  /* 0x0000002e00067c82 */ /* 0x000fe20008000000 */
[----:B------:R-:W-:-:S07]  /*7500*/  UMOV UR7, UR47 ;  /* 0x0000002f00077c82 */ /* 0x000fce0008000000 */
[----:B------:R1:W-:Y:S02]  /*7510*/  UTMASTG.3D [UR4], [UR8] ;  /* 0x00000004080073b5 */ /* 0x0003e40008010000 */
[----:B-1----:R0:W-:Y:S02]  /*7520*/  UTMACMDFLUSH ;  /* 0x00000000000079b7 */ /* 0x0021e40000000000 */
.L_x_68:
[----:B------:R-:W-:Y:S05]  /*7530*/  BSYNC B0 ;  /* 0x0000000000007941 */ /* 0x000fea0003800000 */
.L_x_67:
[----:B------:R-:W-:Y:S01]  /*7540*/  ULDC.64 UR4, c[0x0][0x8f8] ;  /* 0x00023e0000047ab9 */ /* 0x000fe20000000a00 */
[----:B------:R-:W-:Y:S01]  /*7550*/  IADD3.X R17, R17, UR42, RZ, P0, !PT ;  /* 0x0000002a11117c10 */ /* 0x000fe200087fe4ff */
[----:B------:R-:W-:Y:S01]  /*7560*/  UMOV UR47, 0xffffffff ;  /* 0xffffffff002f7882 */ /* 0x000fe20000000000 */
[----:B------:R-:W-:Y:S01]  /*7570*/  ISETP.GE.U32.AND P0, PT, R16, UR4, PT ;  /* 0x0000000410007c0c */ /* 0x000fe2000bf06070 */
[----:B------:R-:W-:Y:S01]  /*7580*/  IMAD.MOV.U32 R8, RZ, RZ, -0x1 ;  /* 0xffffffffff087424 */ /* 0x000fe200078e00ff */
[----:B------:R-:W-:Y:S02]  /*7590*/  PRMT R0, RZ, 0x7610, R0 ;  /* 0x00007610ff007816 */ /* 0x000fe40000000000 */
[----:B------:R-:W-:Y:S02]  /*75a0*/  ISETP.GE.U32.AND.EX P0, PT, R17, UR5, PT, P0 ;  /* 0x0000000511007c0c */ /* 0x000fe4000bf06100 */
[----:B------:R-:W-:-:S11]  /*75b0*/  MOV R3, 0xffffffff ;  /* 0xffffffff00037802 */ /* 0x000fd60000000f00 */
[----:B------:R-:W-:Y:S05]  /*75c0*/  @P0 BRA `(.L_x_69) ;  /* 0x0000000400680947 */ /* 0x000fea0003800000 */
[----:B------:R-:W1:Y:S01]  /*75d0*/  S2R R12, SR_CTAID.X ;  /* 0x00000000000c7919 */ /* 0x000e620000002500 */
[----:B------:R-:W2:Y:S01]  /*75e0*/  LDC.64 R10, c[0x0][0x8d0] ;  /* 0x00023400ff0a7b82 */ /* 0x000ea20000000a00 */
[----:B------:R-:W-:Y:S01]  /*75f0*/  ULDC UR4, c[0x0][0x150] ;  /* 0x0000540000047ab9 */ /* 0x000fe20000000800 */
[----:B------:R-:W-:Y:S01]  /*7600*/  IMAD.MOV.U32 R8, RZ, RZ, R16 ;  /* 0x000000ffff087224 */ /* 0x000fe200078e0010 */
[----:B------:R-:W3:Y:S01]  /*7610*/  S2R R26, SR_CTAID.Y ;  /* 0x00000000001a7919 */ /* 0x000ee20000002600 */
[----:B------:R-:W-:-:S04]  /*7620*/  IMAD.MOV.U32 R9, RZ, RZ, R17 ;  /* 0x000000ffff097224 */ /* 0x000fc800078e0011 */
[----:B------:R-:W4:Y:S08]  /*7630*/  LDC R25, c[0x0][0x144] ;  /* 0x00005100ff197b82 */ /* 0x000f300000000800 */
[----:B------:R-:W3:Y:S08]  /*7640*/  LDC R0, c[0x0][0x8d8] ;  /* 0x00023600ff007b82 */ /* 0x000ef00000000800 */
[----:B------:R-:W3:Y:S01]  /*7650*/  LDC.64 R20, c[0x0][0x8c8] ;  /* 0x00023200ff147b82 */ /* 0x000ee20000000a00 */
[----:B--2---:R-:W-:-:S04]  /*7660*/  ISETP.NE.U32.AND P0, PT, R10, RZ, PT ;  /* 0x000000ff0a00720c */ /* 0x004fc80003f05070 */
[----:B------:R-:W-:Y:S02]  /*7670*/  ISETP.NE.AND.EX P0, PT, R11, RZ, PT, P0 ;  /* 0x000000ff0b00720c */ /* 0x000fe40003f05300 */
[----:B-1----:R-:W-:-:S05]  /*7680*/  I2FP.F32.U32 R3, R12 ;  /* 0x0000000c00037245 */ /* 0x002fca0000201000 */
[----:B------:R-:W-:-:S04]  /*7690*/  FMUL R3, R3, UR4 ;  /* 0x0000000403037c20 */ /* 0x000fc80008400000 */
[----:B------:R1:W2:Y:S02]  /*76a0*/  F2I.U32.TRUNC.NTZ R24, R3 ;  /* 0x0000000300187305 */ /* 0x0002a4000020f000 */
[----:B----4-:R-:W-:Y:S05]  /*76b0*/  @!P0 BRA `(.L_x_70) ;  /* 0x0000000000288947 */ /* 0x010fea0003800000 */
[----:B-1----:R-:W1:Y:S02]  /*76c0*/  LDC R3, c[0x0][0x8dc] ;  /* 0x00023700ff037b82 */ /* 0x002e640000000800 */
        /* <DEDUP_REMOVED lines=9> */
.L_x_70:
[----:B------:R-:W4:Y:S01]  /*7760*/  LDC.64 R14, c[0x0][0x8e8] ;  /* 0x00023a00ff0e7b82 */ /* 0x000f220000000a00 */
[-CC-:B---3--:R-:W-:Y:S01]  /*7770*/  SHF.R.U64 R32, R8, R0.reuse, R9.reuse ;  /* 0x0000000008207219 */ /* 0x188fe20000001209 */
[----:B--2---:R-:W-:Y:S01]  /*7780*/  IMAD.MOV R24, RZ, RZ, -R24 ;  /* 0x000000ffff187224 */ /* 0x004fe200078e0a18 */
[----:B------:R-:W-:Y:S01]  /*7790*/  SHF.R.U32.HI R0, RZ, R0, R9 ;  /* 0x00000000ff007219 */ /* 0x000fe20000011609 */
[----:B------:R-:W-:Y:S01]  /*77a0*/  ULDC UR4, c[0x0][0x154] ;  /* 0x0000550000047ab9 */ /* 0x000fe20000000800 */
[----:B-1----:R-:W-:Y:S01]  /*77b0*/  IADD3 R3, P0, RZ, -R32, RZ ;  /* 0x80000020ff037210 */ /* 0x002fe20007f1e0ff */
[----:B------:R-:W-:Y:S02]  /*77c0*/  IMAD R28, R25, R24, R12 ;  /* 0x00000018191c7224 */ /* 0x000fe400078e020c */
[----:B------:R-:W1:Y:S01]  /*77d0*/  LDC R6, c[0x0][0x8c0] ;  /* 0x00023000ff067b82 */ /* 0x000e620000000800 */
[----:B------:R-:W-:Y:S01]  /*77e0*/  IADD3.X R5, RZ, ~R0, RZ, P0, !PT ;  /* 0x80000000ff057210 */ /* 0x000fe200007fe4ff */
[----:B------:R-:W-:-:S04]  /*77f0*/  IMAD.MOV.U32 R7, RZ, RZ, 0x1 ;  /* 0x00000001ff077424 */ /* 0x000fc800078e00ff */
[-C--:B------:R-:W-:Y:S02]  /*7800*/  IMAD R0, R5, R20.reuse, RZ ;  /* 0x0000001405007224 */ /* 0x080fe400078e02ff */
[----:B------:R-:W2:Y:S01]  /*7810*/  LDC R8, c[0x0][0x8b0] ;  /* 0x00022c00ff087b82 */ /* 0x000ea20000000800 */
[----:B------:R-:W-:-:S04]  /*7820*/  IMAD.WIDE.U32 R4, R3, R20, R16 ;  /* 0x0000001403047225 */ /* 0x000fc800078e0010 */
[----:B------:R-:W-:Y:S01]  /*7830*/  IMAD R3, R3, R21, R0 ;  /* 0x0000001503037224 */ /* 0x000fe200078e0200 */
[----:B------:R-:W-:Y:S02]  /*7840*/  I2FP.F32.U32 R0, R26 ;  /* 0x0000001a00007245 */ /* 0x000fe40000201000 */
[----:B------:R-:W3:Y:S01]  /*7850*/  LDC R30, c[0x0][0x900] ;  /* 0x00024000ff1e7b82 */ /* 0x000ee20000000800 */
[----:B------:R-:W-:Y:S01]  /*7860*/  IMAD.IADD R3, R5, 0x1, R3 ;  /* 0x0000000105037824 */ /* 0x000fe200078e0203 */
[----:B----4-:R-:W-:Y:S01]  /*7870*/  ISETP.NE.U32.AND P0, PT, R14, RZ, PT ;  /* 0x000000ff0e00720c */ /* 0x010fe20003f05070 */
[----:B------:R-:W-:Y:S01]  /*7880*/  FMUL R0, R0, UR4 ;  /* 0x0000000400007c20 */ /* 0x000fe20008400000 */
[----:B------:R-:W-:Y:S02]  /*7890*/  IMAD.MOV.U32 R5, RZ, RZ, -0x1 ;  /* 0xffffffffff057424 */ /* 0x000fe400078e00ff */
[----:B------:R-:W-:Y:S01]  /*78a0*/  ISETP.NE.AND.EX P0, PT, R15, RZ, PT, P0 ;  /* 0x000000ff0f00720c */ /* 0x000fe20003f05300 */
[----:B------:R4:W3:Y:S01]  /*78b0*/  F2I.U32.TRUNC.NTZ R20, R0 ;  /* 0x0000000000147305 */ /* 0x0008e2000020f000 */
[----:B------:R-:W4:Y:S01]  /*78c0*/  LDC R21, c[0x0][0x148] ;  /* 0x00005200ff157b82 */ /* 0x000f220000000800 */
[----:B-1----:R-:W-:-:S02]  /*78d0*/  SHF.R.U64 R12, R4, R6, R3 ;  /* 0x00000006040c7219 */ /* 0x002fc40000001203 */
[----:B------:R-:W-:-:S05]  /*78e0*/  SHF.R.U32.HI R3, RZ, R6, R3 ;  /* 0x00000006ff037219 */ /* 0x000fca0000011603 */
[----:B------:R-:W1:Y:S01]  /*78f0*/  LDC R24, c[0x0][0x8a8] ;  /* 0x00022a00ff187b82 */ /* 0x000e620000000800 */
[-CC-:B--2---:R-:W-:Y:S02]  /*7900*/  SHF.R.U64 R10, R12, R8.reuse, R3.reuse ;  /* 0x000000080c0a7219 */ /* 0x184fe40000001203 */
[----:B------:R-:W-:-:S05]  /*7910*/  SHF.R.U32.HI R3, RZ, R8, R3 ;  /* 0x00000008ff037219 */ /* 0x000fca0000011603 */
[----:B------:R-:W2:Y:S01]  /*7920*/  LDC R27, c[0x0][0x8f0] ;  /* 0x00023c00ff1b7b82 */ /* 0x000ea20000000800 */
[-C--:B---3--:R-:W-:Y:S02]  /*7930*/  SHF.L.U32 R4, R5, R30.reuse, RZ ;  /* 0x0000001e05047219 */ /* 0x088fe400000006ff */
[-CC-:B------:R-:W-:Y:S02]  /*7940*/  SHF.R.U64 R13, R10, R30.reuse, R3.reuse ;  /* 0x0000001e0a0d7219 */ /* 0x180fe40000001203 */
[----:B------:R-:W-:Y:S02]  /*7950*/  SHF.R.U32.HI R5, RZ, R30, R3 ;  /* 0x0000001eff057219 */ /* 0x000fe40000011603 */
[----:B------:R-:W-:Y:S01]  /*7960*/  LOP3.LUT R25, RZ, R4, RZ, 0x33, !PT ;  /* 0x00000004ff197212 */ /* 0x000fe200078e33ff */
[----:B------:R-:W3:Y:S01]  /*7970*/  LDC R29, c[0x0][0x8e0] ;  /* 0x00023800ff1d7b82 */ /* 0x000ee20000000800 */
[----:B------:R-:W-:Y:S01]  /*7980*/  SHF.L.U32 R30, R7, R30, RZ ;  /* 0x0000001e071e7219 */ /* 0x000fe200000006ff */
[----:B------:R-:W-:-:S06]  /*7990*/  IMAD.MOV.U32 R4, RZ, RZ, R13 ;  /* 0x000000ffff047224 */ /* 0x000fcc00078e000d */
[----:B------:R-:W1:Y:S01]  /*79a0*/  LDC R31, c[0x0][0x8b8] ;  /* 0x00022e00ff1f7b82 */ /* 0x000e620000000800 */
[----:B------:R-:W-:Y:S05]  /*79b0*/  @!P0 BRA `(.L_x_71) ;  /* 0x0000000000288947 */ /* 0x000fea0003800000 */
[----:B----4-:R-:W4:Y:S02]  /*79c0*/  LDC R0, c[0x0][0x8f4] ;  /* 0x00023d00ff007b82 */ /* 0x010f240000000800 */
[----:B----4-:R-:W-:-:S05]  /*79d0*/  IADD3 R3, P0, R13, R0, RZ ;  /* 0x000000000d037210 */ /* 0x010fca0007f1e0ff */
        /* <DEDUP_REMOVED lines=8> */
.L_x_71:
[----:B------:R-:W-:Y:S01]  /*7a60*/  ISETP.NE.AND P0, PT, R2, 0x1, PT ;  /* 0x000000010200780c */ /* 0x000fe20003f05270 */
[----:B------:R-:W-:Y:S01]  /*7a70*/  IMAD.MOV R20, RZ, RZ, -R20 ;  /* 0x000000ffff147224 */ /* 0x000fe200078e0a14 */
[----:B--2-4-:R-:W-:Y:S01]  /*7a80*/  SHF.R.U64 R0, R4, R27, R5 ;  /* 0x0000001b04007219 */ /* 0x014fe20000001205 */
[----:B-1----:R-:W-:Y:S01]  /*7a90*/  VIADD R5, R24, 0xffffffff ;  /* 0xffffffff18057836 */ /* 0x002fe20000000000 */
[----:B------:R-:W-:Y:S02]  /*7aa0*/  LOP3.LUT R3, R10, R25, RZ, 0xc0, !PT ;  /* 0x000000190a037212 */ /* 0x000fe400078ec0ff */
[----:B------:R-:W-:Y:S01]  /*7ab0*/  R2UR UR47, R32 ;  /* 0x00000000202f72ca */ /* 0x000fe200000e0000 */
[----:B------:R-:W-:Y:S01]  /*7ac0*/  IMAD.MOV R4, RZ, RZ, -R0 ;  /* 0x000000ffff047224 */ /* 0x000fe200078e0a00 */
[----:B------:R-:W-:Y:S01]  /*7ad0*/  LOP3.LUT R5, R12, R5, RZ, 0xc0, !PT ;  /* 0x000000050c057212 */ /* 0x000fe200078ec0ff */
[----:B------:R-:W-:Y:S02]  /*7ae0*/  IMAD R3, R30, R0, R3 ;  /* 0x000000001e037224 */ /* 0x000fe400078e0203 */
[----:B---3--:R-:W-:-:S02]  /*7af0*/  IMAD R0, R4, R29, R13 ;  /* 0x0000001d04007224 */ /* 0x008fc400078e020d */
[----:B------:R-:W-:Y:S02]  /*7b00*/  @P0 IMAD R28, R21, R20, R26 ;  /* 0x00000014151c0224 */ /* 0x000fe400078e021a */
[----:B------:R-:W-:Y:S02]  /*7b10*/  IMAD R0, R0, R24, R5 ;  /* 0x0000001800007224 */ /* 0x000fe400078e0205 */
[----:B------:R-:W-:Y:S02]  /*7b20*/  IMAD R3, R3, R31, R28 ;  /* 0x0000001f03037224 */ /* 0x000fe400078e021c */
[----:B------:R-:W-:-:S03]  /*7b30*/  IMAD.MOV.U32 R4, RZ, RZ, 0x1 ;  /* 0x00000001ff047424 */ /* 0x000fc600078e00ff */
[----:B------:R-:W-:Y:S02]  /*7b40*/  SEL R8, R0, R3, !P0 ;  /* 0x0000000300087207 */ /* 0x000fe40004000000 */
[----:B------:R-:W-:Y:S02]  /*7b50*/  SEL R3, R3, R0, !P0 ;  /* 0x0000000003037207 */ /* 0x000fe40004000000 */
[----:B------:R-:W-:-:S07]  /*7b60*/  PRMT R0, R4, 0x7610, R0 ;  /* 0x0000761004007816 */ /* 0x000fce0000000000 */
.L_x_69:
[----:B------:R-:W-:Y:S01]  /*7b70*/  LOP3.LUT P0, RZ, R0, 0xff, RZ, 0xc0, !PT ;  /* 0x000000ff00ff7812 */ /* 0x000fe2000780c0ff */
[----:B------:R-:W-:-:S04]  /*7b80*/  UIMAD.WIDE.U32 UR4, UR51, -0xf0f0f0f, URZ ;  /* 0xf0f0f0f1330478a5 */ /* 0x000fc8000f8e003f */
[----:B------:R-:W-:-:S04]  /*7b90*/  USHF.R.U32.HI UR4, URZ, 0x4, UR5 ;  /* 0x000000043f047899 */ /* 0x000fc80008011605 */
[----:B------:R-:W-:-:S04]  /*7ba0*/  UIMAD UR4, UR4, -0x11, UR51 ;  /* 0xffffffef040478a4 */ /* 0x000fc8000f8e0233 */
[----:B------:R-:W-:Y:S08]  /*7bb0*/  @P0 BRA `(.L_x_72) ;  /* 0xffffff9800980947 */ /* 0x000ff0000383ffff */
[----:B------:R-:W-:-:S04]  /*7bc0*/  DEPBAR.LE SB0, 0x0 ;  /* 0x000080000000791a */ /* 0x000fc80000000000 */
[----:B------:R-:W-:Y:S05]  /*7bd0*/  EXIT ;  /* 0x000000000000794d */ /* 0x000fea0003800000 */
.L_x_9:
[----:B------:R-:W-:Y:S01]  /*7be0*/  ULDC.64 UR4, c[0x0][0x8f8] ;  /* 0x00023e0000047ab9 */ /* 0x000fe20000000a00 */
[----:B------:R-:W-:Y:S01]  /*7bf0*/  PRMT R12, RZ, 0x7610, R12 ;  /* 0x00007610ff0c7816 */ /* 0x000fe2000000000c */
[----:B------:R-:W-:Y:S01]  /*7c00*/  IMAD.MOV.U32 R5, RZ, RZ, -0x1 ;  /* 0xffffffffff057424 */ /* 0x000fe200078e00ff */
[----:B------:R-:W-:Y:S01]  /*7c10*/  ISETP.GE.U32.AND P1, PT, R16, UR4, PT ;  /* 0x0000000410007c0c */ /* 0x000fe2000bf26070 */
[----:B------:R-:W-:Y:S01]  /*7c20*/  IMAD.MOV.U32 R6, RZ, RZ, -0x1 ;  /* 0xffffffffff067424 */ /* 0x000fe200078e00ff */
[----:B------:R-:W-:Y:S02]  /*7c30*/  MOV R4, 0xffffffff ;  /* 0xffffffff00047802 */ /* 0x000fe40000000f00 */
[----:B------:R-:W-:-:S13]  /*7c40*/  ISETP.GE.U32.AND.EX P1, PT, R17, UR5, PT, P1 ;  /* 0x0000000511007c0c */ /* 0x000fda000bf26110 */
        /* <DEDUP_REMOVED lines=19> */
.L_x_74:
[--C-:B------:R-:W-:Y:S01]  /*7d80*/  SHF.R.U64 R14, R14, R6, R15.reuse ;  /* 0x000000060e0e7219 */ /* 0x100fe2000000120f */
[----:B------:R-:W1:Y:S01]  /*7d90*/  LDC R12, c[0x0][0x8c0] ;  /* 0x00023000ff0c7b82 */ /* 0x000e620000000800 */
[----:B------:R-:W-:Y:S01]  /*7da0*/  I2FP.F32.U32 R5, R10 ;  /* 0x0000000a00057245 */ /* 0x000fe20000201000 */
[----:B------:R-:W-:Y:S01]  /*7db0*/  ULDC UR4, c[0x0][0x150] ;  /* 0x0000540000047ab9 */ /* 0x000fe20000000800 */
[----:B------:R-:W-:Y:S02]  /*7dc0*/  SHF.R.U32.HI R4, RZ, R6, R15 ;  /* 0x00000006ff047219 */ /* 0x000fe4000001160f */
[----:B------:R-:W-:Y:S01]  /*7dd0*/  IADD3 R11, P1, RZ, -R14, RZ ;  /* 0x8000000eff0b7210 */ /* 0x000fe20007f3e0ff */
[----:B------:R-:W-:Y:S01]  /*7de0*/  FMUL R15, R5, UR4 ;  /* 0x00000004050f7c20 */ /* 0x000fe20008400000 */
[----:B------:R-:W-:Y:S01]  /*7df0*/  ULDC UR4, c[0x0][0x154] ;  /* 0x0000550000047ab9 */ /* 0x000fe20000000800 */
[----:B------:R-:W2:Y:S01]  /*7e00*/  LDC.64 R28, c[0x0][0x8e8] ;  /* 0x00023a00ff1c7b82 */ /* 0x000ea20000000a00 */
[----:B------:R-:W-:Y:S01]  /*7e10*/  IADD3.X R13, RZ, ~R4, RZ, P1, !PT ;  /* 0x80000004ff0d7210 */ /* 0x000fe20000ffe4ff */
[----:B------:R-:W-:-:S02]  /*7e20*/  IMAD.WIDE.U32 R4, R11, R24, R16 ;  /* 0x000000180b047225 */ /* 0x000fc400078e0010 */
[----:B------:R-:W3:Y:S02]  /*7e30*/  F2I.U32.TRUNC.NTZ R15, R15 ;  /* 0x0000000f000f7305 */ /* 0x000ee4000020f000 */
[----:B------:R-:W-:Y:S02]  /*7e40*/  IMAD R6, R13, R24, RZ ;  /* 0x000000180d067224 */ /* 0x000fe400078e02ff */
[----:B------:R-:W4:Y:S02]  /*7e50*/  LDC R21, c[0x0][0x144] ;  /* 0x00005100ff157b82 */ /* 0x000f240000000800 */
[----:B------:R-:W-:-:S04]  /*7e60*/  IMAD R11, R11, R25, R6 ;  /* 0x000000190b0b7224 */ /* 0x000fc800078e0206 */
[----:B------:R-:W-:Y:S01]  /*7e70*/  IMAD.IADD R5, R5, 0x1, R11 ;  /* 0x0000000105057824 */ /* 0x000fe200078e020b */
[----:B------:R-:W-:Y:S01]  /*7e80*/  I2FP.F32.U32 R11, R7 ;  /* 0x00000007000b7245 */ /* 0x000fe20000201000 */
[----:B------:R-:W5:Y:S03]  /*7e90*/  LDC R20, c[0x0][0x8b0] ;  /* 0x00022c00ff147b82 */ /* 0x000f660000000800 */
[-C--:B-1----:R-:W-:Y:S01]  /*7ea0*/  SHF.R.U64 R6, R4, R12.reuse, R5 ;  /* 0x0000000c04067219 */ /* 0x082fe20000001205 */
[----:B---3--:R-:W-:Y:S01]  /*7eb0*/  IMAD.MOV R4, RZ, RZ, -R15 ;  /* 0x000000ffff047224 */ /* 0x008fe200078e0a0f */
[----:B------:R-:W-:Y:S01]  /*7ec0*/  SHF.R.U32.HI R5, RZ, R12, R5 ;  /* 0x0000000cff057219 */ /* 0x000fe20000011605 */
[----:B------:R-:W-:Y:S01]  /*7ed0*/  FMUL R11, R11, UR4 ;  /* 0x000000040b0b7c20 */ /* 0x000fe20008400000 */
[----:B------:R-:W-:Y:S01]  /*7ee0*/  IMAD.MOV.U32 R12, RZ, RZ, -0x1 ;  /* 0xffffffffff0c7424 */ /* 0x000fe200078e00ff */
[----:B------:R-:W1:Y:S01]  /*7ef0*/  LDC R13, c[0x0][0x900] ;  /* 0x00024000ff0d7b82 */ /* 0x000e620000000800 */
[----:B--2---:R-:W-:-:S04]  /*7f00*/  ISETP.NE.U32.AND P1, PT, R28, RZ, PT ;  /* 0x000000ff1c00720c */ /* 0x004fc80003f25070 */
[----:B------:R-:W-:-:S03]  /*7f10*/  ISETP.NE.AND.EX P1, PT, R29, RZ, PT, P1 ;  /* 0x000000ff1d00720c */ /* 0x000fc60003f25310 */
[----:B------:R-:W2:Y:S01]  /*7f20*/  LDC R22, c[0x0][0x148] ;  /* 0x00005200ff167b82 */ /* 0x000ea20000000800 */
[----:B----4-:R-:W-:Y:S02]  /*7f30*/  IMAD R26, R21, R4, R10 ;  /* 0x00000004151a7224 */ /* 0x010fe400078e020a */
[----:B------:R-:W-:-:S05]  /*7f40*/  IMAD.MOV.U32 R10, RZ, RZ, 0x1 ;  /* 0x00000001ff0a7424 */ /* 0x000fca00078e00ff */
[----:B------:R-:W3:Y:S01]  /*7f50*/  LDC R24, c[0x0][0x8a8] ;  /* 0x00022a00ff187b82 */ /* 0x000ee20000000800 */
[-CC-:B-----5:R-:W-:Y:S02]  /*7f60*/  SHF.R.U64 R21, R6, R20.reuse, R5.reuse ;  /* 0x0000001406157219 */ /* 0x1a0fe40000001205 */
[----:B------:R-:W-:Y:S02]  /*7f70*/  SHF.R.U32.HI R4, RZ, R20, R5 ;  /* 0x00000014ff047219 */ /* 0x000fe40000011605 */
[----:B------:R4:W1:Y:S03]  /*7f80*/  F2I.U32.TRUNC.NTZ R20, R11 ;  /* 0x0000000b00147305 */ /* 0x000866000020f000 */
[----:B------:R-:W2:Y:S01]  /*7f90*/  LDC R25, c[0x0][0x8f0] ;  /* 0x00023c00ff197b82 */ /* 0x000ea20000000800 */
[-C--:B-1----:R-:W-:Y:S02]  /*7fa0*/  SHF.R.U64 R23, R21, R13.reuse, R4 ;  /* 0x0000000d15177219 */ /* 0x082fe40000001204 */
[----:B------:R-:W-:-:S02]  /*7fb0*/  SHF.L.U32 R12, R12, R13, RZ ;  /* 0x0000000d0c0c7219 */ /* 0x000fc400000006ff */
[-C--:B------:R-:W-:Y:S01]  /*7fc0*/  SHF.R.U32.HI R5, RZ, R13.reuse, R4 ;  /* 0x0000000dff057219 */ /* 0x080fe20000011604 */
[----:B------:R-:W-:Y:S01]  /*7fd0*/  IMAD.MOV.U32 R4, RZ, RZ, R23 ;  /* 0x000000ffff047224 */ /* 0x000fe200078e0017 */
[----:B------:R-:W-:Y:S01]  /*7fe0*/  SHF.L.U32 R30, R10, R13, RZ ;  /* 0x0000000d0a1e7219 */ /* 0x000fe200000006ff */
[----:B------:R-:W1:Y:S01]  /*7ff0*/  LDC R27, c[0x0][0x8e0] ;  /* 0x00023800ff1b7b82 */ /* 0x000e620000000800 */
[----:B------:R-:W-:-:S07]  /*8000*/  LOP3.LUT R32, RZ, R12, RZ, 0x33, !PT ;  /* 0x0000000cff207212 */ /* 0x000fce00078e33ff */
[----:B------:R-:W1:Y:S01]  /*8010*/  LDC R31, c[0x0][0x8b8] ;  /* 0x00022e00ff1f7b82 */ /* 0x000e620000000800 */
[----:B----4-:R-:W-:Y:S05]  /*8020*/  @!P1 BRA `(.L_x_75) ;  /* 0x0000000000289947 */ /* 0x010fea0003800000 */
[----:B------:R-:W4:Y:S02]  /*8030*/  LDC R4, c[0x0][0x8f4] ;  /* 0x00023d00ff047b82 */ /* 0x000f240000000800 */
        /* <DEDUP_REMOVED lines=9> */
.L_x_75:
[----:B------:R-:W-:Y:S01]  /*80d0*/  ISETP.NE.AND P1, PT, R2, 0x1, PT ;  /* 0x000000010200780c */ /* 0x000fe20003f25270 */
[----:B------:R-:W-:Y:S01]  /*80e0*/  IMAD.MOV R20, RZ, RZ, -R20 ;  /* 0x000000ffff147224 */ /* 0x000fe200078e0a14 */
[----:B--2---:R-:W-:Y:S01]  /*80f0*/  SHF.R.U64 R5, R4, R25, R5 ;  /* 0x0000001904057219 */ /* 0x004fe20000001205 */
[----:B---3--:R-:W-:Y:S01]  /*8100*/  VIADD R11, R24, 0xffffffff ;  /* 0xffffffff180b7836 */ /* 0x008fe20000000000 */
[----:B------:R-:W-:Y:S01]  /*8110*/  LOP3.LUT R4, R21, R32, RZ, 0xc0, !PT ;  /* 0x0000002015047212 */ /* 0x000fe200078ec0ff */
[----:B------:R-:W-:Y:S02]  /*8120*/  IMAD.MOV.U32 R12, RZ, RZ, 0x1 ;  /* 0x00000001ff0c7424 */ /* 0x000fe400078e00ff */
[----:B------:R-:W-:Y:S02]  /*8130*/  IMAD.MOV R10, RZ, RZ, -R5 ;  /* 0x000000ffff0a7224 */ /* 0x000fe400078e0a05 */
[----:B------:R-:W-:Y:S02]  /*8140*/  IMAD R5, R30, R5, R4 ;  /* 0x000000051e057224 */ /* 0x000fe400078e0204 */
[----:B-1----:R-:W-:-:S02]  /*8150*/  IMAD R4, R10, R27, R23 ;  /* 0x0000001b0a047224 */ /* 0x002fc400078e0217 */
[----:B------:R-:W-:Y:S01]  /*8160*/  @P1 IMAD R26, R22, R20, R7 ;  /* 0x00000014161a1224 */ /* 0x000fe200078e0207 */
[----:B------:R-:W-:-:S03]  /*8170*/  LOP3.LUT R7, R6, R11, RZ, 0xc0, !PT ;  /* 0x0000000b06077212 */ /* 0x000fc600078ec0ff */
[----:B------:R-:W-:Y:S02]  /*8180*/  IMAD R5, R5, R31, R26 ;  /* 0x0000001f05057224 */ /* 0x000fe400078e021a */
[----:B------:R-:W-:-:S05]  /*8190*/  IMAD R6, R4, R24, R7 ;  /* 0x0000001804067224 */ /* 0x000fca00078e0207 */
[----:B------:R-:W-:Y:S02]  /*81a0*/  SEL R4, R6, R5, !P1 ;  /* 0x0000000506047207 */ /* 0x000fe40004800000 */
[----:B------:R-:W-:Y:S01]  /*81b0*/  SEL R5, R5, R6, !P1 ;  /* 0x0000000605057207 */ /* 0x000fe20004800000 */
[----:B------:R-:W-:-:S07]  /*81c0*/  IMAD.MOV.U32 R6, RZ, RZ, R14 ;  /* 0x000000ffff067224 */ /* 0x000fce00078e000e */
.L_x_73:
[----:B------:R-:W-:-:S08]  /*81d0*/  NOP ;  /* 0x0000000000007918 */ /* 0x000fd00000000000 */
[----:B------:R-:W1:-:S00]  /*81e0*/  USETMAXREG.DEALLOC.CTAPOOL 0x28 ;  /* 0x00000028000079c8 */ /* 0x000e4000080e0500 */
[----:B-1----:R-:W-:-:S13]  /*81f0*/  ISETP.NE.AND P1, PT, R3, 0x1, PT ;  /* 0x000000010300780c */ /* 0x002fda0003f25270 */
[----:B------:R-:W-:Y:S05]  /*8200*/  @!P1 EXIT ;  /* 0x000000000000994d */ /* 0x000fea0003800000 */
[----:B------:R-:W-:Y:S05]  /*8210*/  @!P4 BRA `(.L_x_76) ;  /* 0x0000000c00c4c947 */ /* 0x000fea0003800000 */
[----:B------:R-:W-:-:S13]  /*8220*/  ISETP.NE.OR P0, PT, R3, 0x2, P0 ;  /* 0x000000020300780c */ /* 0x000fda0000705670 */
[----:B------:R-:W-:Y:S05]  /*8230*/  @P0 EXIT ;  /* 0x000000000000094d */ /* 0x000fea0003800000 */
[----:B------:R-:W-:-:S13]  /*8240*/  LOP3.LUT P1, RZ, R12, 0xff, RZ, 0xc0, !PT ;  /* 0x000000ff0cff7812 */ /* 0x000fda000782c0ff */
[----:B------:R-:W-:Y:S05]  /*8250*/  @!P1 BRA `(.L_x_77) ;  /* 0x0000000000189947 */ /* 0x000fea0003800000 */
[----:B------:R-:W-:Y:S01]  /*8260*/  UMOV UR4, 0x400 ;  /* 0x0000040000047882 */ /* 0x000fe20000000000 */
[----:B------:R-:W-:Y:S01]  /*8270*/  MOV R3, RZ ;  /* 0x000000ff00037202 */ /* 0x000fe20000000f00 */
[----:B------:R-:W-:-:S03]  /*8280*/  ULEA UR4, UR43, UR4, 0x18 ;  /* 0x000000042b047291 */ /* 0x000fc6000f8ec03f */
[----:B------:R-:W-:-:S06]  /*8290*/  SHF.L.U32 R3, R3, 0x1f, RZ ;  /* 0x0000001f03037819 */ /* 0x000fcc00000006ff */
[----:B------:R-:W1:Y:S02]  /*82a0*/  SYNCS.PHASECHK.TRANS64.TRYWAIT P0, [UR4+0x138], R3 ;  /* 0x00013803ff0075a7 */ /* 0x000e640008000144 */
[----:B-1----:R-:W-:Y:S05]  /*82b0*/  @!P0 BRA `(.L_x_78) ;  /* 0x0000002400b08947 */ /* 0x002fea0003800000 */
.L_x_77:
[----:B-1----:R-:W-:Y:S01]  /*82c0*/  PRMT R3, RZ, 0x7610, R3 ;  /* 0x00007610ff037816 */ /* 0x002fe20000000003 */
[----:B------:R-:W-:Y:S06]  /*82d0*/  @P3 BRA `(.L_x_79) ;  /* 0x0000000000243947 */ /* 0x000fec0003800000 */
[----:B------:R-:W-:Y:S02]  /*82e0*/  ULDC.64 UR4, c[0x0][0x588] ;  /* 0x0001620000047ab9 */ /* 0x000fe40000000a00 */
[----:B------:R-:W-:-:S04]  /*82f0*/  ISETP.NE.U32.AND P0, PT, RZ, UR4, PT ;  /* 0x00000004ff007c0c */ /* 0x000fc8000bf05070 */
[----:B------:R-:W-:-:S13]  /*8300*/  ISETP.NE.AND.EX P0, PT, RZ, UR5, PT, P0 ;  /* 0x00000005ff007c0c */ /* 0x000fda000bf05300 */
[----:B------:R-:W-:Y:S05]  /*8310*/  @!P0 BRA `(.L_x_80) ;  /* 0x00000000000c8947 */ /* 0x000fea0003800000 */
[----:B------:R1:W5:Y:S01]  /*8320*/  LDG.E R8, desc[UR38][R8.64] ;  /* 0x0000002608087981 */ /* 0x000362000c1e1900 */
[----:B------:R-:W-:Y:S01]  /*8330*/  IMAD.MOV.U32 R3, RZ, RZ, 0x1 ;  /* 0x00000001ff037424 */ /* 0x000fe200078e00ff */
[----:B------:R-:W-:Y:S06]  /*8340*/  BRA `(.L_x_79) ;  /* 0x0000000000087947 */ /* 0x000fec0003800000 */
.L_x_80:
[----:B------:R-:W2:Y:S01]  /*8350*/  LDC R8, c[0x0][0x580] ;  /* 0x00016000ff087b82 */ /* 0x000ea20000000800 */
[----:B------:R-:W-:-:S07]  /*8360*/  IMAD.MOV.U32 R3, RZ, RZ, 0x1 ;  /* 0x00000001ff037424 */ /* 0x000fce00078e00ff */
.L_x_79:
[----:B-1----:R-:W-:Y:S01]  /*8370*/  IMAD.MOV.U32 R9, RZ, RZ, 0x1 ;  /* 0x00000001ff097424 */ /* 0x002fe200078e00ff */
[----:B------:R-:W-:Y:S06]  /*8380*/  @!P1 BRA `(.L_x_81) ;  /* 0x0000000c00109947 */ /* 0x000fec0003800000 */
[----:B------:R-:W1:Y:S01]  /*8390*/  LDC R10, c[0x0][0x900] ;  /* 0x00024000ff0a7b82 */ /* 0x000e620000000800 */
[----:B------:R-:W-:Y:S01]  /*83a0*/  IMAD.MOV.U32 R7, RZ, RZ, -0x1 ;  /* 0xffffffffff077424 */ /* 0x000fe200078e00ff */
[----:B------:R-:W-:Y:S01]  /*83b0*/  LOP3.LUT R11, R0, 0x2, RZ, 0xfc, !PT ;  /* 0x00000002000b7812 */ /* 0x000fe200078efcff */
[----:B------:R-:W-:Y:S01]  /*83c0*/  IMAD.MOV.U32 R9, RZ, RZ, 0x1 ;  /* 0x00000001ff097424 */ /* 0x000fe200078e00ff */
[----:B------:R-:W-:Y:S01]  /*83d0*/  ULDC.64 UR6, c[0x0][0x198] ;  /* 0x0000660000067ab9 */ /* 0x000fe20000000a00 */
[----:B------:R-:W-:Y:S01]  /*83e0*/  ULDC.64 UR22, c[0x0][0x588] ;  /* 0x0001620000167ab9 */ /* 0x000fe20000000a00 */
[----:B------:R-:W-:Y:S01]  /*83f0*/  ULDC.64 UR24, c[0x0][0x8f8] ;  /* 0x00023e0000187ab9 */ /* 0x000fe20000000a00 */
[----:B------:R-:W-:Y:S01]  /*8400*/  ULDC.64 UR14, c[0x0][0x590] ;  /* 0x00016400000e7ab9 */ /* 0x000fe20000000a00 */
[----:B------:R-:W3:Y:S01]  /*8410*/  LDC R12, c[0x0][0x8a8] ;  /* 0x00022a00ff0c7b82 */ /* 0x000ee20000000800 */
[-C--:B-1----:R-:W-:Y:S02]  /*8420*/  SHF.L.U32 R7, R7, R10.reuse, RZ ;  /* 0x0000000a07077219 */ /* 0x082fe400000006ff */
[----:B------:R-:W-:Y:S01]  /*8430*/  SHF.L.U32 R10, R9, R10, RZ ;  /* 0x0000000a090a7219 */ /* 0x000fe200000006ff */
[----:B------:R-:W-:Y:S01]  /*8440*/  IMAD.MOV.U32 R9, RZ, RZ, 0x1 ;  /* 0x00000001ff097424 */ /* 0x000fe200078e00ff */
[----:B------:R-:W-:-:S02]  /*8450*/  LOP3.LUT R13, RZ, R7, RZ, 0x33, !PT ;  /* 0x00000007ff0d7212 */ /* 0x000fc400078e33ff */
[----:B---3--:R-:W-:-:S07]  /*8460*/  IADD3 R12, R12, -0x1, RZ ;  /* 0xffffffff0c0c7810 */ /* 0x008fce0007ffe0ff */
.L_x_101:
[----:B------:R-:W-:Y:S02]  /*8470*/  ISETP.NE.U32.AND P0, PT, RZ, UR14, PT ;  /* 0x0000000eff007c0c */ /* 0x000fe4000bf05070 */
[----:B------:R-:W-:Y:S02]  /*8480*/  R2UR UR11, R5 ;  /* 0x00000000050b72ca */ /* 0x000fe400000e0000 */
[----:B------:R-:W-:Y:S02]  /*8490*/  R2UR UR10, R4 ;  /* 0x00000000040a72ca */ /* 0x000fe400000e0000 */
[----:B------:R-:W-:-:S09]  /*84a0*/  ISETP.NE.AND.EX P0, PT, RZ, UR15, PT, P0 ;  /* 0x0000000fff007c0c */ /* 0x000fd2000bf05300 */
[----:B------:R-:W-:Y:S02]  /*84b0*/  USHF.L.U32 UR11, UR11, 0x7, URZ ;  /* 0x000000070b0b7899 */ /* 0x000fe4000800063f */
[----:B------:R-:W-:Y:S02]  /*84c0*/  USHF.L.U32 UR10, UR10, 0x6, URZ ;  /* 0x000000060a0a7899 */ /* 0x000fe4000800063f */
[----:B------:R-:W-:Y:S10]  /*84d0*/  @!P0 BRA `(.L_x_82) ;  /* 0x00000000002c8947 */ /* 0x000ff40003800000 */
[----:B------:R-:W-:-:S04]  /*84e0*/  ISETP.NE.U32.AND P1, PT, RZ, UR22, PT ;  /* 0x00000016ff007c0c */ /* 0x000fc8000bf25070 */
[----:B------:R-:W-:-:S13]  /*84f0*/  ISETP.NE.AND.EX P1, PT, RZ, UR23, PT, P1 ;  /* 0x00000017ff007c0c */ /* 0x000fda000bf25310 */
[----:B------:R-:W-:Y:S05]  /*8500*/  @!P1 BRA `(.L_x_83) ;  /* 0x0000000000189947 */ /* 0x000fea0003800000 */
[----:B------:R-:W1:Y:S01]  /*8510*/  LDC.64 R4, c[0x0][0x588] ;  /* 0x00016200ff047b82 */ /* 0x000e620000000a00 */
[----:B------:R-:W-:-:S04]  /*8520*/  IMAD R3, R6, UR14, RZ ;  /* 0x0000000e06037c24 */ /* 0x000fc8000f8e02ff */
[----:B-1----:R-:W-:-:S05]  /*8530*/  IMAD.WIDE R4, R3, 0x4, R4 ;  /* 0x0000000403047825 */ /* 0x002fca00078e0204 */
[----:B--2--5:R1:W5:Y:S01]  /*8540*/  LDG.E R8, desc[UR38][R4.64] ;  /* 0x0000002604087981 */ /* 0x024362000c1e1900 */
[----:B------:R-:W-:Y:S01]  /*8550*/  IMAD.MOV.U32 R3, RZ, RZ, 0x1 ;  /* 0x00000001ff037424 */ /* 0x000fe200078e00ff */
[----:B------:R-:W-:Y:S06]  /*8560*/  BRA `(.L_x_82) ;  /* 0x0000000000087947 */ /* 0x000fec0003800000 */
.L_x_83:
[----:B--2--5:R-:W3:Y:S01]  /*8570*/  LDC R8, c[0x0][0x580] ;  /* 0x00016000ff087b82 */ /* 0x024ee20000000800 */
[----:B------:R-:W-:-:S07]  /*8580*/  IMAD.MOV.U32 R3, RZ, RZ, 0x1 ;  /* 0x00000001ff037424 */ /* 0x000fce00078e00ff */
.L_x_82:
[----:B------:R-:W-:Y:S05]  /*8590*/  @!P0 BRA `(.L_x_84) ;  /* 0x00000000001c8947 */ /* 0x000fea0003800000 */
[----:B------:R-:W-:-:S13]  /*85a0*/  LOP3.LUT P2, RZ, R3, 0xff, RZ, 0xc0, !PT ;  /* 0x000000ff03ff7812 */ /* 0x000fda000784c0ff */
[----:B-1----:R-:W1:Y:S02]  /*85b0*/  @!P2 LDC.64 R4, c[0x0][0x588] ;  /* 0x00016200ff04ab82 */ /* 0x002e640000000a00 */
[----:B-1----:R-:W-:-:S04]  /*85c0*/  @!P2 ISETP.NE.U32.AND P0, PT, R4, RZ, PT ;  /* 0x000000ff0400a20c */ /* 0x002fc80003f05070 */
[----:B------:R-:W-:Y:S02]  /*85d0*/  @!P2 ISETP.NE.AND.EX P1, PT, R5, RZ, PT, P0 ;  /* 0x000000ff0500a20c */ /* 0x000fe40003f25300 */
[----:B--23-5:R-:W-:Y:S02]  /*85e0*/  @P2 FSETP.EQ.AND P0, PT, R8, RZ, PT ;  /* 0x000000ff0800220b */ /* 0x02cfe40003f02000 */
[----:B------:R-:W-:Y:S01]  /*85f0*/  @!P2 PLOP3.LUT P0, PT, P1, PT, PT, 0x8, 0x0 ;  /* 0x000000000000a81c */ /* 0x000fe20000f0e170 */
[----:B------:R-:W-:-:S12]  /*8600*/  BRA `(.L_x_85) ;  /* 0x0000000000047947 */ /* 0x000fd80003800000 */
.L_x_84:
[----:B--23-5:R-:W-:-:S13]  /*8610*/  FSETP.EQ.AND P0, PT, R8, RZ, PT ;  /* 0x000000ff0800720b */ /* 0x02cfda0003f02000 */
.L_x_85:
[----:B------:R-:W-:Y:S02]  /*8620*/  ISETP.NE.AND P2, PT, R11, 0x3, PT ;  /* 0x000000030b00780c */ /* 0x000fe40003f45270 */
[----:B------:R-:W-:-:S04]  /*8630*/  ELECT P1, URZ, PT ;  /* 0x00000000003f782f */ /* 0x000fc80003820000 */
[----:B------:R-:W-:-:S07]  /*8640*/  PLOP3.LUT P0, PT, P1, P0, PT, 0x20, 0x0 ;  /* 0x000000000000781c */ /* 0x000fce0000f00470 */
[----:B------:R-:W-:Y:S06]  /*8650*/  @!P2 BRA `(.L_x_86) ;  /* 0x000000000004a947 */ /* 0x000fec0003800000 */
[----:B------:R-:W-:Y:S01]  /*8660*/  BPT.TRAP 0x1 ;  /* 0x000000040000795c */ /* 0x000fe20000300000 */
.L_x_86:
[----:B------:R-:W2:Y:S01]  /*8670*/  S2UR UR43, SR_CgaCtaId ;  /* 0x00000000002b79c3 */ /* 0x000ea20000008800 */
[----:B------:R-:W-:Y:S01]  /*8680*/  UMOV UR4, 0x400 ;  /* 0x0000040000047882 */ /* 0x000fe20000000000 */
[----:B-1----:R-:W-:Y:S01]  /*8690*/  SHF.L.U32 R4, R9, 0x1f, RZ ;  /* 0x0000001f09047819 */ /* 0x002fe200000006ff */
[----:B--2---:R-:W-:-:S09]  /*86a0*/  ULEA UR5, UR43, UR4, 0x18 ;  /* 0x000000042b057291 */ /* 0x004fd2000f8ec03f */
[----:B------:R-:W1:Y:S02]  /*86b0*/  SYNCS.PHASECHK.TRANS64.TRYWAIT P1, [UR5+0x120], R4 ;  /* 0x00012004ff0075a7 */ /* 0x000e640008020145 */
[----:B-1----:R-:W-:Y:S05]  /*86c0*/  @!P1 BRA `(.L_x_87) ;  /* 0x0000002000c49947 */ /* 0x002fea0003800000 */
.L_x_144:
[----:B------:R-:W-:Y:S04]  /*86d0*/  BSSY B0, `(.L_x_88) ;  /* 0x000000e000007945 */ /* 0x000fe80003800000 */
[----:B------:R-:W-:Y:S05]  /*86e0*/  @!P0 BRA `(.L_x_89) ;  /* 0x0000000000308947 */ /* 0x000fea0003800000 */
[----:B------:R-:W-:Y:S01]  /*86f0*/  R2UR UR12, R6 ;  /* 0x00000000060c72ca */ /* 0x000fe200000e0000 */
[----:B------:R-:W-:Y:S02]  /*8700*/  UIADD3 UR16, UP0, UR6, 0x3f0, URZ ;  /* 0x000003f006107890 */ /* 0x000fe4000ff1e03f */
[----:B------:R-:W-:Y:S02]  /*8710*/  UIADD3 UR8, UR5, 0x200, URZ ;  /* 0x0000020005087890 */ /* 0x000fe4000fffe03f */
[----:B------:R-:W-:Y:S02]  /*8720*/  UIADD3 UR9, UR5, 0x110, URZ ;  /* 0x0000011005097890 */ /* 0x000fe4000fffe03f */
[----:B------:R-:W-:Y:S01]  /*8730*/  UIADD3.X UR17, URZ, UR7, URZ, UP0, !UPT ;  /* 0x000000073f117290 */ /* 0x000fe200087fe43f */
[----:B------:R-:W-:Y:S01]  /*8740*/  UMOV UR18, 0x0 ;  /* 0x0000000000127882 */ /* 0x000fe20000000000 */
[----:B------:R-:W-:-:S07]  /*8750*/  UMOV UR19, 0x10000000 ;  /* 0x1000000000137882 */ /* 0x000fce0000000000 */
[----:B------:R2:W-:Y:S02]  /*8760*/  UTMALDG.3D [UR8], [UR16], desc[UR18] ;  /* 0x00001208100075b4 */ /* 0x0005e40008011000 */
[----:B--2---:R-:W-:Y:S05]  /*8770*/  @!P2 BRA `(.L_x_90) ;  /* 0x000000000004a947 */ /* 0x004fea0003800000 */
[----:B------:R-:W-:Y:S01]  /*8780*/  BPT.TRAP 0x1 ;  /* 0x000000040000795c */ /* 0x000fe20000300000 */
.L_x_90:
[----:B-1----:R-:W1:Y:S02]  /*8790*/  LDC R5, c[0x0][0x800] ;  /* 0x00020000ff057b82 */ /* 0x002e640000000800 */
[----:B-1----:R2:W-:Y:S02]  /*87a0*/  SYNCS.ARRIVE.TRANS64.RED.A0TR RZ, [UR5+0x110], R5 ;  /* 0x00011005ffff79a7 */ /* 0x0025e40008300405 */
.L_x_89:
[----:B------:R-:W-:Y:S05]  /*87b0*/  BSYNC B0 ;  /* 0x0000000000007941 */ /* 0x000fea0003800000 */
.L_x_88:
[----:B------:R-:W-:Y:S05]  /*87c0*/  @!P2 BRA `(.L_x_91) ;  /* 0x000000000004a947 */ /* 0x000fea0003800000 */
[----:B------:R-:W-:Y:S01]  /*87d0*/  BPT.TRAP 0x1 ;  /* 0x000000040000795c */ /* 0x000fe20000300000 */
.L_x_91:
[----:B------:R-:W-:-:S04]  /*87e0*/  UIADD3 UR4, UR5, 0x110, URZ ;  /* 0x0000011005047890 */ /* 0x000fc8000fffe03f */
[----:B------:R-:W-:-:S09]  /*87f0*/  UPRMT UR4, UR43, 0x654, UR4 ;  /* 0x000006542b047896 */ /* 0x000fd20008000004 */
[----:B------:R-:W-:Y:S01]  /*8800*/  SYNCS.ARRIVE.TRANS64.RED.A1T0 RZ, [UR4], RZ ;  /* 0x000000ffffff79a7 */ /* 0x000fe20008100404 */
[----:B------:R-:W-:Y:S05]  /*8810*/  @!P2 BRA `(.L_x_92) ;  /* 0x000000000004a947 */ /* 0x000fea0003800000 */
[----:B------:R-:W-:Y:S01]  /*8820*/  BPT.TRAP 0x1 ;  /* 0x000000040000795c */ /* 0x000fe20000300000 */
.L_x_92:
[----:B------:R-:W3:Y:S02]  /*8830*/  SYNCS.PHASECHK.TRANS64.TRYWAIT P1, [UR5+0x128], R4 ;  /* 0x00012804ff0075a7 */ /* 0x000ee40008020145 */
[----:B---3--:R-:W-:Y:S05]  /*8840*/  @!P1 BRA `(.L_x_93) ;  /* 0x00000020007c9947 */ /* 0x008fea0003800000 */
.L_x_145:
[----:B------:R-:W-:Y:S04]  /*8850*/  BSSY B0, `(.L_x_94) ;  /* 0x0000010000007945 */ /* 0x000fe80003800000 */
[----:B------:R-:W-:Y:S05]  /*8860*/  @!P0 BRA `(.L_x_95) ;  /* 0x0000000000388947 */ /* 0x000fea0003800000 */
[----:B------:R-:W-:Y:S01]  /*8870*/  R2UR UR20, R6 ;  /* 0x00000000061472ca */ /* 0x000fe200000e0000 */
[----:B------:R-:W-:Y:S02]  /*8880*/  UIADD3 UR8, UP0, UR6, 0x3f0, URZ ;  /* 0x000003f006087890 */ /* 0x000fe4000ff1e03f */
[----:B------:R-:W-:Y:S02]  /*8890*/  UIADD3 UR18, UR10, 0x20, URZ ;  /* 0x000000200a127890 */ /* 0x000fe4000fffe03f */
[----:B------:R-:W-:Y:S02]  /*88a0*/  UIADD3 UR16, UR5, 0x1200, URZ ;  /* 0x0000120005107890 */ /* 0x000fe4000fffe03f */
[----:B------:R-:W-:Y:S02]  /*88b0*/  UIADD3 UR17, UR5, 0x118, URZ ;  /* 0x0000011805117890 */ /* 0x000fe4000fffe03f */
[----:B------:R-:W-:Y:S01]  /*88c0*/  UIADD3.X UR9, URZ, UR7, URZ, UP0, !UPT ;  /* 0x000000073f097290 */ /* 0x000fe200087fe43f */
[----:B------:R-:W-:Y:S01]  /*88d0*/  UMOV UR12, 0x0 ;  /* 0x00000000000c7882 */ /* 0x000fe20000000000 */
[----:B------:R-:W-:Y:S01]  /*88e0*/  UMOV UR13, 0x10000000 ;  /* 0x10000000000d7882 */ /* 0x000fe20000000000 */
[----:B------:R-:W-:-:S06]  /*88f0*/  UMOV UR19, UR11 ;  /* 0x0000000b00137c82 */ /* 0x000fcc0008000000 */
[----:B------:R3:W-:Y:S02]  /*8900*/  UTMALDG.3D [UR16], [UR8], desc[UR12] ;  /* 0x00000c10080075b4 */ /* 0x0007e40008011000 */
[----:B---3--:R-:W-:Y:S05]  /*8910*/  @!P2 BRA `(.L_x_96) ;  /* 0x000000000004a947 */ /* 0x008fea0003800000 */
[----:B------:R-:W-:Y:S01]  /*8920*/  BPT.TRAP 0x1 ;  /* 0x000000040000795c */ /* 0x000fe20000300000 */
.L_x_96:
[----:B-1----:R-:W1:Y:S02]  /*8930*/  LDC R4, c[0x0][0x800] ;  /* 0x00020000ff047b82 */ /* 0x002e640000000800 */
[----:B-1----:R3:W-:Y:S02]  /*8940*/  SYNCS.ARRIVE.TRANS64.RED.A0TR RZ, [UR5+0x118], R4 ;  /* 0x00011804ffff79a7 */ /* 0x0027e40008300405 */
.L_x_95:
[----:B------:R-:W-:Y:S05]  /*8950*/  BSYNC B0 ;  /* 0x0000000000007941 */ /* 0x000fea0003800000 */
.L_x_94:
[----:B------:R-:W-:Y:S05]  /*8960*/  @!P2 BRA `(.L_x_97) ;  /* 0x000000000004a947 */ /* 0x000fea0003800000 */
[----:B------:R-:W-:Y:S01]  /*8970*/  BPT.TRAP 0x1 ;  /* 0x000000040000795c */ /* 0x000fe20000300000 */
.L_x_97:
[----:B------:R-:W-:Y:S01]  /*8980*/  IADD3 R16, P0, R16, UR36, RZ ;  /* 0x0000002410107c10 */ /* 0x000fe2000ff1e0ff */
[----:B------:R-:W-:Y:S01]  /*8990*/  UIADD3 UR4, UR5, 0x118, URZ ;  /* 0x0000011805047890 */ /* 0x000fe2000fffe03f */
[----:B------:R-:W-:Y:S01]  /*89a0*/  LOP3.LUT R9, R9, 0x1, RZ, 0x3c, !PT ;  /* 0x0000000109097812 */ /* 0x000fe200078e3cff */
[----:B-12---:R-:W-:Y:S01]  /*89b0*/  IMAD.MOV.U32 R5, RZ, RZ, -0x1 ;  /* 0xffffffffff057424 */ /* 0x006fe200078e00ff */
[----:B------:R-:W-:Y:S01]  /*89c0*/  IADD3.X R17, R17, UR42, RZ, P0, !PT ;  /* 0x0000002a11117c10 */ /* 0x000fe200087fe4ff */
[----:B------:R-:W-:Y:S01]  /*89d0*/  UPRMT UR4, UR43, 0x654, UR4 ;  /* 0x000006542b047896 */ /* 0x000fe20008000004 */
[----:B------:R-:W-:Y:S01]  /*89e0*/  ISETP.GE.U32.AND P0, PT, R16, UR24, PT ;  /* 0x0000001810007c0c */ /* 0x000fe2000bf06070 */
[----:B---3--:R-:W-:Y:S01]  /*89f0*/  IMAD.MOV.U32 R4, RZ, RZ, -0x1 ;  /* 0xffffffffff047424 */ /* 0x008fe200078e00ff */
[----:B------:R-:W-:Y:S01]  /*8a00*/  PRMT R7, RZ, 0x7610, R7 ;  /* 0x00007610ff077816 */ /* 0x000fe20000000007 */
[----:B------:R-:W-:Y:S01]  /*8a10*/  IMAD.MOV.U32 R6, RZ, RZ, -0x1 ;  /* 0xffffffffff067424 */ /* 0x000fe200078e00ff */
[----:B------:R-:W-:-:S04]  /*8a20*/  ISETP.GE.U32.AND.EX P0, PT, R17, UR25, PT, P0 ;  /* 0x0000001911007c0c */ /* 0x000fc8000bf06100 */
[----:B------:R-:W-:Y:S09]  /*8a30*/  SYNCS.ARRIVE.TRANS64.RED.A1T0 RZ, [UR4], RZ ;  /* 0x000000ffffff79a7 */ /* 0x000ff20008100404 */
[----:B------:R-:W-:Y:S05]  /*8a40*/  @P0 BRA `(.L_x_98) ;  /* 0x0000000400580947 */ /* 0x000fea0003800000 */
[----:B------:R-:W1:Y:S01]  /*8a50*/  S2R R18, SR_CTAID.X ;  /* 0x0000000000127919 */ /* 0x000e620000002500 */
[----:B------:R-:W2:Y:S01]  /*8a60*/  LDC.64 R14, c[0x0][0x8d0] ;  /* 0x00023400ff0e7b82 */ /* 0x000ea20000000a00 */
[----:B------:R-:W-:Y:S01]  /*8a70*/  ULDC UR4, c[0x0][0x150] ;  /* 0x0000540000047ab9 */ /* 0x000fe20000000800 */
[----:B------:R-:W-:Y:S01]  /*8a80*/  IMAD.MOV.U32 R22, RZ, RZ, R17 ;  /* 0x000000ffff167224 */ /* 0x000fe200078e0011 */
[----:B------:R-:W3:Y:S05]  /*8a90*/  S2R R20, SR_CTAID.Y ;  /* 0x0000000000147919 */ /* 0x000eea0000002600 */
[----:B------:R-:W4:Y:S08]  /*8aa0*/  LDC R5, c[0x0][0x144] ;  /* 0x00005100ff057b82 */ /* 0x000f300000000800 */
[----:B------:R-:W4:Y:S01]  /*8ab0*/  LDC R21, c[0x0][0x8d8] ;  /* 0x00023600ff157b82 */ /* 0x000f220000000800 */
[----:B--2---:R-:W-:-:S04]  /*8ac0*/  ISETP.NE.U32.AND P0, PT, R14, RZ, PT ;  /* 0x000000ff0e00720c */ /* 0x004fc80003f05070 */
[----:B------:R-:W-:Y:S02]  /*8ad0*/  ISETP.NE.AND.EX P0, PT, R15, RZ, PT, P0 ;  /* 0x000000ff0f00720c */ /* 0x000fe40003f05300 */
[----:B-1----:R-:W-:Y:S02]  /*8ae0*/  I2FP.F32.U32 R4, R18 ;  /* 0x0000001200047245 */ /* 0x002fe40000201000 */
[----:B---3--:R-:W-:-:S03]  /*8af0*/  I2FP.F32.U32 R23, R20 ;  /* 0x0000001400177245 */ /* 0x008fc60000201000 */
[----:B------:R-:W-:-:S06]  /*8b00*/  FMUL R4, R4, UR4 ;  /* 0x0000000404047c20 */ /* 0x000fcc0008400000 */
[----:B------:R-:W1:Y:S02]  /*8b10*/  F2I.U32.TRUNC.NTZ R4, R4 ;  /* 0x0000000400047305 */ /* 0x000e64000020f000 */
[----:B-1----:R-:W-:-:S04]  /*8b20*/  IMAD.MOV R6, RZ, RZ, -R4 ;  /* 0x000000ffff067224 */ /* 0x002fc800078e0a04 */
[----:B----4-:R-:W-:Y:S01]  /*8b30*/  IMAD R18, R5, R6, R18 ;  /* 0x0000000605127224 */ /* 0x010fe200078e0212 */
[----:B------:R-:W-:Y:S01]  /*8b40*/  MOV R6, R16 ;  /* 0x0000001000067202 */ /* 0x000fe20000000f00 */
[----:B------:R-:W-:Y:S06]  /*8b50*/  @!P0 BRA `(.L_x_99) ;  /* 0x0000000000308947 */ /* 0x000fec0003800000 */
[----:B------:R-:W1:Y:S02]  /*8b60*/  LDC R5, c[0x0][0x8dc] ;  /* 0x00023700ff057b82 */ /* 0x000e640000000800 */
[----:B-1----:R-:W-:-:S05]  /*8b70*/  IADD3 R5, P0, R16, R5, RZ ;  /* 0x0000000510057210 */ /* 0x002fca0007f1e0ff */
[----:B------:R-:W-:-:S04]  /*8b80*/  IMAD.X R19, RZ, RZ, R17, P0 ;  /* 0x000000ffff137224 */ /* 0x000fc800000e0611 */
[----:B------:R-:W-:-:S04]  /*8b90*/  IMAD.WIDE.U32 R6, R19, R14, RZ ;  /* 0x0000000e13067225 */ /* 0x000fc800078e00ff */
[----:B------:R-:W-:-:S04]  /*8ba0*/  IMAD.WIDE.U32 R6, P0, R5, R15, R6 ;  /* 0x0000000f05067225 */ /* 0x000fc80007800006 */
[----:B------:R-:W-:-:S04]  /*8bb0*/  IMAD.WIDE.U32 R4, R5, R14, RZ ;  /* 0x0000000e05047225 */ /* 0x000fc800078e00ff */
[----:B------:R-:W-:Y:S01]  /*8bc0*/  IMAD.MOV.U32 R4, RZ, RZ, R7 ;  /* 0x000000ffff047224 */ /* 0x000fe200078e0007 */
[----:B------:R-:W-:Y:S01]  /*8bd0*/  IADD3 RZ, P1, R5, R6, RZ ;  /* 0x0000000605ff7210 */ /* 0x000fe20007f3e0ff */
[----:B------:R-:W-:-:S04]  /*8be0*/  IMAD.X R5, RZ, RZ, RZ, P0 ;  /* 0x000000ffff057224 */ /* 0x000fc800000e06ff */
[----:B------:R-:W-:-:S04]  /*8bf0*/  IMAD.WIDE.U32.X R4, R19, R15, R4, P1 ;  /* 0x0000000f13047225 */ /* 0x000fc800008e0404 */
[----:B------:R-:W-:Y:S02]  /*8c00*/  IMAD.MOV.U32 R6, RZ, RZ, R4 ;  /* 0x000000ffff067224 */ /* 0x000fe400078e0004 */
[----:B------:R-:W-:-:S07]  /*8c10*/  IMAD.MOV.U32 R22, RZ, RZ, R5 ;  /* 0x000000ffff167224 */ /* 0x000fce00078e0005 */
.L_x_99:
[----:B------:R-:W-:Y:S01]  /*8c20*/  ULDC UR4, c[0x0][0x154] ;  /* 0x0000550000047ab9 */ /* 0x000fe20000000800 */
[----:B------:R-:W1:Y:S01]  /*8c30*/  LDC R7, c[0x0][0x148] ;  /* 0x00005200ff077b82 */ /* 0x000e620000000800 */
[----:B------:R-:W-:Y:S01]  /*8c40*/  FMUL R14, R23, UR4 ;  /* 0x00000004170e7c20 */ /* 0x000fe20008400000 */
[----:B------:R-:W-:Y:S02]  /*8c50*/  ISETP.NE.AND P2, PT, R2, 0x1, PT ;  /* 0x000000010200780c */ /* 0x000fe40003f45270 */
[-CC-:B------:R-:W-:Y:S02]  /*8c60*/  SHF.R.U64 R19, R6, R21.reuse, R22.reuse ;  /* 0x0000001506137219 */ /* 0x180fe40000001216 */
[----:B------:R-:W-:Y:S01]  /*8c70*/  SHF.R.U32.HI R21, RZ, R21, R22 ;  /* 0x00000015ff157219 */ /* 0x000fe20000011616 */
[----:B------:R-:W2:Y:S01]  /*8c80*/  F2I.U32.TRUNC.NTZ R14, R14 ;  /* 0x0000000e000e7305 */ /* 0x000ea2000020f000 */
[----:B------:R-:W3:Y:S01]  /*8c90*/  LDC.64 R4, c[0x0][0x8c8] ;  /* 0x00023200ff047b82 */ /* 0x000ee20000000a00 */
[----:B------:R-:W-:-:S04]  /*8ca0*/  IADD3 R23, P0, RZ, -R19, RZ ;  /* 0x80000013ff177210 */ /* 0x000fc80007f1e0ff */
[----:B------:R-:W-:-:S03]  /*8cb0*/  IADD3.X R21, RZ, ~R21, RZ, P0, !PT ;  /* 0x80000015ff157210 */ /* 0x000fc600007fe4ff */
[----:B------:R-:W4:Y:S01]  /*8cc0*/  LDC R22, c[0x0][0x8c0] ;  /* 0x00023000ff167b82 */ /* 0x000f220000000800 */
[----:B--2---:R-:W-:-:S07]  /*8cd0*/  IMAD.MOV R15, RZ, RZ, -R14 ;  /* 0x000000ffff0f7224 */ /* 0x004fce00078e0a0e */
[----:B------:R-:W2:Y:S01]  /*8ce0*/  LDC R26, c[0x0][0x8f0] ;  /* 0x00023c00ff1a7b82 */ /* 0x000ea20000000800 */
[----:B-1----:R-:W-:-:S07]  /*8cf0*/  @P2 IMAD R18, R7, R15, R20 ;  /* 0x0000000f07122224 */ /* 0x002fce00078e0214 */
[----:B------:R-:W1:Y:S01]  /*8d00*/  LDC.64 R14, c[0x0][0x8e8] ;  /* 0x00023a00ff0e7b82 */ /* 0x000e620000000a00 */
[----:B---3--:R-:W-:-:S04]  /*8d10*/  IMAD R6, R21, R4, RZ ;  /* 0x0000000415067224 */ /* 0x008fc800078e02ff */
[C---:B------:R-:W-:Y:S02]  /*8d20*/  IMAD R7, R23.reuse, R5, R6 ;  /* 0x0000000517077224 */ /* 0x040fe400078e0206 */
[----:B------:R-:W-:Y:S01]  /*8d30*/  IMAD.WIDE.U32 R4, R23, R4, R16 ;  /* 0x0000000417047225 */ /* 0x000fe200078e0010 */
[----:B------:R-:W3:Y:S03]  /*8d40*/  LDC R21, c[0x0][0x8b0] ;  /* 0x00022c00ff157b82 */ /* 0x000ee60000000800 */
[----:B------:R-:W-:-:S05]  /*8d50*/  IMAD.IADD R5, R5, 0x1, R7 ;  /* 0x0000000105057824 */ /* 0x000fca00078e0207 */
[----:B------:R-:W5:Y:S01]  /*8d60*/  LDC R6, c[0x0][0x900] ;  /* 0x00024000ff067b82 */ /* 0x000f620000000800 */
[-CC-:B----4-:R-:W-:Y:S02]  /*8d70*/  SHF.R.U64 R25, R4, R22.reuse, R5.reuse ;  /* 0x0000001604197219 */ /* 0x190fe40000001205 */
[----:B------:R-:W-:-:S05]  /*8d80*/  SHF.R.U32.HI R4, RZ, R22, R5 ;  /* 0x00000016ff047219 */ /* 0x000fca0000011605 */
[----:B------:R-:W4:Y:S01]  /*8d90*/  LDC R22, c[0x0][0x8e0] ;  /* 0x00023800ff167b82 */ /* 0x000f220000000800 */
[----:B-1----:R-:W-:-:S04]  /*8da0*/  ISETP.NE.U32.AND P0, PT, R14, RZ, PT ;  /* 0x000000ff0e00720c */ /* 0x002fc80003f05070 */
[----:B------:R-:W-:-:S03]  /*8db0*/  ISETP.NE.AND.EX P0, PT, R15, RZ, PT, P0 ;  /* 0x000000ff0f00720c */ /* 0x000fc60003f05300 */
[----:B------:R-:W1:Y:S01]  /*8dc0*/  LDC R23, c[0x0][0x8b8] ;  /* 0x00022e00ff177b82 */ /* 0x000e620000000800 */
[-CC-:B---3--:R-:W-:Y:S02]  /*8dd0*/  SHF.R.U64 R24, R25, R21.reuse, R4.reuse ;  /* 0x0000001519187219 */ /* 0x188fe40000001204 */
[----:B------:R-:W-:-:S05]  /*8de0*/  SHF.R.U32.HI R5, RZ, R21, R4 ;  /* 0x00000015ff057219 */ /* 0x000fca0000011604 */
[----:B------:R-:W3:Y:S01]  /*8df0*/  LDC R20, c[0x0][0x8a8] ;  /* 0x00022a00ff147b82 */ /* 0x000ee20000000800 */
[-CC-:B-----5:R-:W-:Y:S02]  /*8e00*/  SHF.R.U64 R21, R24, R6.reuse, R5.reuse ;  /* 0x0000000618157219 */ /* 0x1a0fe40000001205 */
[----:B------:R-:W-:-:S03]  /*8e10*/  SHF.R.U32.HI R27, RZ, R6, R5 ;  /* 0x00000006ff1b7219 */ /* 0x000fc60000011605 */
[----:B------:R-:W-:Y:S02]  /*8e20*/  IMAD.MOV.U32 R4, RZ, RZ, R21 ;  /* 0x000000ffff047224 */ /* 0x000fe400078e0015 */
[----:B------:R-:W-:Y:S01]  /*8e30*/  IMAD.MOV.U32 R5, RZ, RZ, R27 ;  /* 0x000000ffff057224 */ /* 0x000fe200078e001b */
[----:B--2-4-:R-:W-:Y:S06]  /*8e40*/  @!P0 BRA `(.L_x_100) ;  /* 0x0000000000288947 */ /* 0x014fec0003800000 */
[----:B------:R-:W2:Y:S02]  /*8e50*/  LDC R4, c[0x0][0x8f4] ;  /* 0x00023d00ff047b82 */ /* 0x000ea40000000800 */
[----:B--2---:R-:W-:-:S05]  /*8e60*/  IADD3 R5, P0, R21, R4, RZ ;  /* 0x0000000415057210 */ /* 0x004fca0007f1e0ff */
[----:B------:R-:W-:-:S04]  /*8e70*/  IMAD.X R27, RZ, RZ, R27, P0 ;  /* 0x000000ffff1b7224 */ /* 0x000fc800000e061b */
[----:B------:R-:W-:-:S04]  /*8e80*/  IMAD.WIDE.U32 R6, R27, R14, RZ ;  /* 0x0000000e1b067225 */ /* 0x000fc800078e00ff */
[----:B------:R-:W-:-:S04]  /*8e90*/  IMAD.WIDE.U32 R6, P0, R5, R15, R6 ;  /* 0x0000000f05067225 */ /* 0x000fc80007800006 */
[----:B------:R-:W-:Y:S01]  /*8ea0*/  IMAD.WIDE.U32 R4, R5, R14, RZ ;  /* 0x0000000e05047225 */ /* 0x000fe200078e00ff */
[----:B------:R-:W-:-:S04]  /*8eb0*/  MOV R4, R7 ;  /* 0x0000000700047202 */ /* 0x000fc80000000f00 */
[----:B------:R-:W-:Y:S01]  /*8ec0*/  IADD3 RZ, P1, R5, R6, RZ ;  /* 0x0000000605ff7210 */ /* 0x000fe20007f3e0ff */
[----:B------:R-:W-:-:S04]  /*8ed0*/  IMAD.X R5, RZ, RZ, RZ, P0 ;  /* 0x000000ffff057224 */ /* 0x000fc800000e06ff */
[----:B------:R-:W-:-:S08]  /*8ee0*/  IMAD.WIDE.U32.X R4, R27, R15, R4, P1 ;  /* 0x0000000f1b047225 */ /* 0x000fd000008e0404 */
.L_x_100:
[----:B------:R-:W-:Y:S01]  /*8ef0*/  SHF.R.U64 R26, R4, R26, R5 ;  /* 0x0000001a041a7219 */ /* 0x000fe20000001205 */
[----:B------:R-:W-:Y:S01]  /*8f00*/  IMAD.MOV.U32 R7, RZ, RZ, 0x1 ;  /* 0x00000001ff077424 */ /* 0x000fe200078e00ff */
[----:B------:R-:W-:Y:S01]  /*8f10*/  LOP3.LUT R5, R24, R13, RZ, 0xc0, !PT ;  /* 0x0000000d18057212 */ /* 0x000fe200078ec0ff */
[----:B------:R-:W-:Y:S01]  /*8f20*/  IMAD.MOV.U32 R6, RZ, RZ, R19 ;  /* 0x000000ffff067224 */ /* 0x000fe200078e0013 */
[----:B------:R-:W-:Y:S01]  /*8f30*/  LOP3.LUT R25, R25, R12, RZ, 0xc0, !PT ;  /* 0x0000000c19197212 */ /* 0x000fe200078ec0ff */
[----:B------:R-:W-:Y:S02]  /*8f40*/  IMAD.MOV R4, RZ, RZ, -R26 ;  /* 0x000000ffff047224 */ /* 0x000fe400078e0a1a */
[----:B------:R-:W-:Y:S02]  /*8f50*/  IMAD R5, R10, R26, R5 ;  /* 0x0000001a0a057224 */ /* 0x000fe400078e0205 */
[----:B------:R-:W-:Y:S02]  /*8f60*/  IMAD R21, R4, R22, R21 ;  /* 0x0000001604157224 */ /* 0x000fe400078e0215 */
[----:B-1----:R-:W-:-:S02]  /*8f70*/  IMAD R18, R5, R23, R18 ;  /* 0x0000001705127224 */ /* 0x002fc400078e0212 */
[----:B---3--:R-:W-:-:S05]  /*8f80*/  IMAD R21, R21, R20, R25 ;  /* 0x0000001415157224 */ /* 0x008fca00078e0219 */
[----:B------:R-:W-:Y:S02]  /*8f90*/  SEL R4, R21, R18, !P2 ;  /* 0x0000001215047207 */ /* 0x000fe40005000000 */
[----:B------:R-:W-:-:S07]  /*8fa0*/  SEL R5, R18, R21, !P2 ;  /* 0x0000001512057207 */ /* 0x000fce0005000000 */
.L_x_98:
[----:B------:R-:W-:-:S13]  /*8fb0*/  LOP3.LUT P0, RZ, R7, 0xff, RZ, 0xc0, !PT ;  /* 0x000000ff07ff7812 */ /* 0x000fda000780c0ff */
[----:B------:R-:W-:Y:S05]  /*8fc0*/  @P0 BRA `(.L_x_101) ;  /* 0xfffffff400280947 */ /* 0x000fea000383ffff */
.L_x_81:
[----:B------:R-:W-:Y:S01]  /*8fd0*/  ELECT P0, URZ, PT ;  /* 0x00000000003f782f */ /* 0x000fe20003800000 */
[----:B------:R-:W-:-:S12]  /*8fe0*/  BSSY B0, `(.L_x_102) ;  /* 0x0000013000007945 */ /* 0x000fd80003800000 */
[----:B------:R-:W-:Y:S05]  /*8ff0*/  @!P0 BRA `(.L_x_103) ;  /* 0x0000000000448947 */ /* 0x000fea0003800000 */
[----:B------:R-:W-:-:S04]  /*9000*/  LOP3.LUT R0, R0, 0x2, RZ, 0xfc, !PT ;  /* 0x0000000200007812 */ /* 0x000fc800078efcff */
[----:B------:R-:W-:-:S13]  /*9010*/  ISETP.NE.AND P1, PT, R0, 0x3, PT ;  /* 0x000000030000780c */ /* 0x000fda0003f25270 */
[----:B------:R-:W-:Y:S05]  /*9020*/  @!P1 BRA `(.L_x_104) ;  /* 0x0000000000049947 */ /* 0x000fea0003800000 */
[----:B------:R-:W-:Y:S01]  /*9030*/  BPT.TRAP 0x1 ;  /* 0x000000040000795c */ /* 0x000fe20000300000 */
.L_x_104:
[----:B------:R-:W-:Y:S01]  /*9040*/  IMAD.U32 R3, RZ, RZ, UR43 ;  /* 0x0000002bff037e24 */ /* 0x000fe2000f8e00ff */
[----:B------:R-:W-:Y:S02]  /*9050*/  MOV R2, 0x400 ;  /* 0x0000040000027802 */ /* 0x000fe40000000f00 */
[----:B------:R-:W-:Y:S02]  /*9060*/  SHF.L.U32 R0, R9, 0x1f, RZ ;  /* 0x0000001f09007819 */ /* 0x000fe400000006ff */
[----:B------:R-:W-:-:S04]  /*9070*/  LEA R3, R3, R2, 0x18 ;  /* 0x0000000203037211 */ /* 0x000fc800078ec0ff */
[----:B------:R-:W1:Y:S02]  /*9080*/  SYNCS.PHASECHK.TRANS64.TRYWAIT P0, [R3+URZ+0x120], R0 ;  /* 0x00012000030075a7 */ /* 0x000e64000800017f */
[----:B-1----:R-:W-:Y:S05]  /*9090*/  @!P0 BRA `(.L_x_105) ;  /* 0x0000001800808947 */ /* 0x002fea0003800000 */
.L_x_146:
[----:B------:R-:W-:Y:S05]  /*90a0*/  @!P1 BRA `(.L_x_106) ;  /* 0x0000000000049947 */ /* 0x000fea0003800000 */
[----:B------:R-:W-:Y:S01]  /*90b0*/  BPT.TRAP 0x1 ;  /* 0x000000040000795c */ /* 0x000fe20000300000 */
.L_x_106:
[----:B-1----:R-:W-:-:S07]  /*90c0*/  SHF.L.U32 R0, R9, 0x1f, RZ ;  /* 0x0000001f09007819 */ /* 0x002fce00000006ff */
.L_x_107:
[----:B-1----:R1:W3:Y:S02]  /*90d0*/  SYNCS.PHASECHK.TRANS64.TRYWAIT P0, [R3+URZ+0x128], R0 ;  /* 0x00012800030075a7 */ /* 0x0022e4000800017f */
[----:B---3--:R-:W-:Y:S05]  /*90e0*/  @!P0 NANOSLEEP.SYNCS 0x989680 ;  /* 0x009896800000895d */ /* 0x008fea0003900000 */
[----:B------:R-:W3:Y:S02]  /*90f0*/  @!P0 SYNCS.PHASECHK.TRANS64 P0, [R3+URZ+0x128], R0 ;  /* 0x00012800030085a7 */ /* 0x000ee4000800007f */
[----:B---3--:R-:W-:Y:S05]  /*9100*/  @!P0 BRA `(.L_x_107) ;  /* 0xfffffffc00f08947 */ /* 0x008fea000383ffff */
.L_x_103:
[----:B------:R-:W-:Y:S05]  /*9110*/  BSYNC B0 ;  /* 0x0000000000007941 */ /* 0x000fea0003800000 */
.L_x_102:
[----:B------:R-:W-:Y:S05]  /*9120*/  EXIT ;  /* 0x000000000000794d */ /* 0x000fea0003800000 */
.L_x_76:
[----:B------:R-:W-:Y:S01]  /*9130*/  LOP3.LUT P0, RZ, R12, 0xff, RZ, 0xc0, !PT ;  /* 0x000000ff0cff7812 */ /* 0x000fe2000780c0ff */
[----:B------:R-:W-:Y:S02]  /*9140*/  IMAD.MOV.U32 R0, RZ, RZ, 0x1 ;  /* 0x00000001ff007424 */ /* 0x000fe400078e00ff */
[----:B------:R-:W-:-:S10]  /*9150*/  IMAD.MOV.U32 R12, RZ, RZ, RZ ;  /* 0x000000ffff0c7224 */ /* 0x000fd400078e00ff */
[----:B------:R-:W-:Y:S05]  /*9160*/  @!P0 BRA `(.L_x_108) ;  /* 0x0000000c00188947 */ /* 0x000fea0003800000 */
[----:B------:R-:W1:Y:S01]  /*9170*/  LDC R0, c[0x0][0x28c] ;  /* 0x0000a300ff007b82 */ /* 0x000e620000000800 */
[C---:B------:R-:W-:Y:S01]  /*9180*/  LOP3.LUT P2, RZ, R18.reuse, 0x7f, RZ, 0xc0, !PT ;  /* 0x0000007f12ff7812 */ /* 0x040fe2000784c0ff */
[----:B------:R-:W-:Y:S01]  /*9190*/  ULDC UR5, c[0x0][0x900] ;  /* 0x0002400000057ab9 */ /* 0x000fe20000000800 */
[----:B------:R-:W-:Y:S01]  /*91a0*/  LOP3.LUT P0, RZ, R18, 0x1f, RZ, 0xc0, !PT ;  /* 0x0000001f12ff7812 */ /* 0x000fe2000780c0ff */
[----:B------:R-:W-:Y:S01]  /*91b0*/  UMOV UR6, 0xffffffff ;  /* 0xffffffff00067882 */ /* 0x000fe20000000000 */
[----:B------:R-:W-:Y:S01]  /*91c0*/  BSSY B0, `(.L_x_108) ;  /* 0x00000c0000007945 */ /* 0x000fe20003800000 */
[----:B------:R-:W-:Y:S01]  /*91d0*/  USHF.L.U32 UR6, UR6, UR5, URZ ;  /* 0x0000000506067299 */ /* 0x000fe2000800063f */
[----:B------:R-:W-:Y:S01]  /*91e0*/  IMAD.MOV.U32 R13, RZ, RZ, 0x1 ;  /* 0x00000001ff0d7424 */ /* 0x000fe200078e00ff */
[----:B------:R-:W-:Y:S01]  /*91f0*/  LOP3.LUT R11, R19, 0x2, RZ, 0xfc, !PT ;  /* 0x00000002130b7812 */ /* 0x000fe200078efcff */
[----:B------:R-:W-:Y:S01]  /*9200*/  IMAD.MOV.U32 R12, RZ, RZ, RZ ;  /* 0x000000ffff0c7224 */ /* 0x000fe200078e00ff */
[----:B------:R-:W-:Y:S01]  /*9210*/  PLOP3.LUT P0, PT, P0, P2, PT, 0x8a, 0x0 ;  /* 0x000000000000781c */ /* 0x000fe20000705172 */
[----:B------:R-:W-:Y:S01]  /*9220*/  ULDC UR4, c[0x0][0x8a8] ;  /* 0x00022a0000047ab9 */ /* 0x000fe20000000800 */
[----:B------:R-:W-:Y:S01]  /*9230*/  UMOV UR7, 0x1 ;  /* 0x0000000100077882 */ /* 0x000fe20000000000 */
[----:B------:R-:W-:-:S02]  /*9240*/  UIADD3 UR15, UR4, -0x1, URZ ;  /* 0xffffffff040f7890 */ /* 0x000fc4000fffe03f */
[----:B------:R-:W-:Y:S02]  /*9250*/  USHF.L.U32 UR17, UR7, UR5, URZ ;  /* 0x0000000507117299 */ /* 0x000fe4000800063f */
[----:B------:R-:W-:Y:S01]  /*9260*/  ULOP3.LUT UR16, URZ, UR6, URZ, 0x33, !UPT ;  /* 0x000000063f107292 */ /* 0x000fe2000f8e333f */
[----:B------:R-:W-:Y:S01]  /*9270*/  ULDC.64 UR20, c[0x0][0x198] ;  /* 0x0000660000147ab9 */ /* 0x000fe20000000a00 */
[----:B-1----:R-:W-:-:S04]  /*9280*/  IADD3 R0, R0, 0x3f, RZ ;  /* 0x0000003f00007810 */ /* 0x002fc80007ffe0ff */
[----:B------:R-:W-:-:S04]  /*9290*/  SHF.R.S32.HI R3, RZ, 0x1f, R0 ;  /* 0x0000001fff037819 */ /* 0x000fc80000011400 */
[----:B------:R-:W-:Y:S01]  /*92a0*/  LEA.HI R3, R3, R0, RZ, 0x6 ;  /* 0x0000000003037211 */ /* 0x000fe200078f30ff */
[----:B------:R-:W-:-:S03]  /*92b0*/  IMAD.MOV.U32 R0, RZ, RZ, 0x1 ;  /* 0x00000001ff007424 */ /* 0x000fc600078e00ff */
[----:B------:R-:W-:-:S05]  /*92c0*/  SHF.R.S32.HI R3, RZ, 0x6, R3 ;  /* 0x00000006ff037819 */ /* 0x000fca0000011403 */
[----:B------:R-:W-:-:S07]  /*92d0*/  VIADD R10, R3, 0x1 ;  /* 0x00000001030a7836 */ /* 0x000fce0000000000 */
.L_x_120:
[----:B------:R-:W-:-:S03]  /*92e0*/  UMOV UR4, 0xffffffff ;  /* 0xffffffff00047882 */ /* 0x000fc60000000000 */
[----:B------:R-:W-:Y:S05]  /*92f0*/  BRA.DIV UR4, `(.L_x_109) ;  /* 0x0000001604fc7947 */ /* 0x000fea000b800000 */
[----:B------:R-:W-:-:S13]  /*9300*/  ELECT P6, URZ, PT ;  /* 0x00000000003f782f */ /* 0x000fda00038c0000 */
.L_x_149:
[----:B------:R-:W1:Y:S01]  /*9310*/  LDC R7, c[0x0][0x28c] ;  /* 0x0000a300ff077b82 */ /* 0x000e620000000800 */
[----:B------:R-:W-:Y:S01]  /*9320*/  BSSY B1, `(.L_x_110) ;  /* 0x0000037000017945 */ /* 0x000fe20003800000 */
[----:B-1----:R-:W-:-:S13]  /*9330*/  ISETP.LT.OR P6, PT, R7, 0x1, !P6 ;  /* 0x000000010700780c */ /* 0x002fda00077c1670 */
[----:B------:R-:W-:Y:S05]  /*9340*/  @P6 BRA `(.L_x_111) ;  /* 0x0000000000d06947 */ /* 0x000fea0003800000 */
[----:B------:R-:W-:Y:S01]  /*9350*/  IMAD.SHL.U32 R14, R4, 0x40, RZ ;  /* 0x00000040040e7824 */ /* 0x000fe200078e00ff */
[----:B------:R-:W-:Y:S01]  /*9360*/  MOV R20, RZ ;  /* 0x000000ff00147202 */ /* 0x000fe20000000f00 */
[----:B------:R-:W-:Y:S02]  /*9370*/  IMAD.SHL.U32 R15, R5, 0x80, RZ ;  /* 0x00000080050f7824 */ /* 0x000fe400078e00ff */
[----:B------:R-:W-:Y:S02]  /*9380*/  IMAD.MOV.U32 R4, RZ, RZ, R10 ;  /* 0x000000ffff047224 */ /* 0x000fe400078e000a */
[----:B------:R-:W-:Y:S02]  /*9390*/  IMAD.MOV.U32 R5, RZ, RZ, R0 ;  /* 0x000000ffff057224 */ /* 0x000fe400078e0000 */
[----:B------:R-:W-:-:S07]  /*93a0*/  IMAD.MOV.U32 R7, RZ, RZ, R12 ;  /* 0x000000ffff077224 */ /* 0x000fce00078e000c */
.L_x_115:
[----:B------:R-:W1:Y:S01]  /*93b0*/  S2R R9, SR_CgaCtaId ;  /* 0x0000000000097919 */ /* 0x000e620000008800 */
[----:B------:R-:W-:-:S04]  /*93c0*/  MOV R8, 0x400 ;  /* 0x0000040000087802 */ /* 0x000fc80000000f00 */
[----:B-1----:R-:W-:Y:S02]  /*93d0*/  LEA R18, R9, R8, 0x18 ;  /* 0x0000000809127211 */ /* 0x002fe400078ec0ff */
[----:B------:R-:W-:Y:S01]  /*93e0*/  SHF.L.U32 R8, R5, 0x1f, RZ ;  /* 0x0000001f05087819 */ /* 0x000fe200000006ff */
[----:B------:R-:W1:Y:S02]  /*93f0*/  @!P2 LDC R9, c[0x0][0x500] ;  /* 0x00014000ff09ab82 */ /* 0x000e640000000800 */
[----:B------:R-:W-:-:S04]  /*9400*/  IMAD R21, R7, 0x8, R18 ;  /* 0x0000000807157824 */ /* 0x000fc800078e0212 */
[----:B------:R-:W2:Y:S02]  /*9410*/  SYNCS.PHASECHK.TRANS64.TRYWAIT P1, [R21+URZ+0x88], R8 ;  /* 0x00008808150075a7 */ /* 0x000ea4000802017f */
[----:B--2---:R-:W-:Y:S05]  /*9420*/  @!P1 BRA `(.L_x_112) ;  /* 0x0000001400d09947 */ /* 0x004fea0003800000 */
.L_x_150:
[----:B--2---:R-:W-:Y:S01]  /*9430*/  PRMT R8, R11, 0x9910, RZ ;  /* 0x000099100b087816 */ /* 0x004fe200000000ff */
[----:B-1----:R1:W-:Y:S03]  /*9440*/  @!P2 SYNCS.ARRIVE.TRANS64 RZ, [R21+URZ], R9 ;  /* 0x0000000915ffa9a7 */ /* 0x0023e6000800003f */
[----:B------:R-:W-:-:S13]  /*9450*/  ISETP.NE.AND P1, PT, R8, 0x2, PT ;  /* 0x000000020800780c */ /* 0x000fda0003f25270 */
[----:B-1----:R-:W-:Y:S05]  /*9460*/  @P1 BRA `(.L_x_113) ;  /* 0x0000000000041947 */ /* 0x002fea0003800000 */
[----:B------:R-:W-:Y:S01]  /*9470*/  BPT.TRAP 0x1 ;  /* 0x000000040000795c */ /* 0x000fe20000300000 */
.L_x_113:
[----:B------:R-:W-:Y:S05]  /*9480*/  @P0 BRA `(.L_x_114) ;  /* 0x0000000000040947 */ /* 0x000fea0003800000 */
[----:B------:R-:W-:Y:S01]  /*9490*/  BPT.TRAP 0x1 ;  /* 0x000000040000795c */ /* 0x000fe20000300000 */
.L_x_114:
[--C-:B------:R-:W-:Y:S01]  /*94a0*/  IMAD R8, R7, 0x2000, R18.reuse ;  /* 0x0000200007087824 */ /* 0x100fe200078e0212 */
[----:B------:R-:W-:Y:S01]  /*94b0*/  R2UR UR9, R21 ;  /* 0x00000000150972ca */ /* 0x000fe200000e0000 */
[----:B------:R-:W-:Y:S01]  /*94c0*/  IMAD R18, R7, 0x1000, R18 ;  /* 0x0000100007127824 */ /* 0x000fe200078e0212 */
[----:B------:R-:W-:Y:S01]  /*94d0*/  UIADD3 UR4, UP0, UR20, 0xf0, URZ ;  /* 0x000000f014047890 */ /* 0x000fe2000ff1e03f */
[----:B------:R-:W-:Y:S01]  /*94e0*/  VIADD R4, R4, 0xffffffff ;  /* 0xffffffff04047836 */ /* 0x000fe20000000000 */
[----:B------:R-:W-:Y:S01]  /*94f0*/  R2UR UR5, R8 ;  /* 0x00000000080572ca */ /* 0x000fe200000e0000 */
[----:B------:R-:W-:Y:S01]  /*9500*/  UIADD3 UR22, UP1, UR20, 0x1f0, URZ ;  /* 0x000001f014167890 */ /* 0x000fe2000ff3e03f */
[----:B------:R-:W-:Y:S01]  /*9510*/  R2UR UR8, R18 ;  /* 0x00000000120872ca */ /* 0x000fe200000e0000 */
[----:B------:R-:W-:Y:S01]  /*9520*/  UMOV UR6, 0x0 ;  /* 0x0000000000067882 */ /* 0x000fe20000000000 */
[----:B------:R-:W-:Y:S01]  /*9530*/  R2UR UR11, R15 ;  /* 0x000000000f0b72ca */ /* 0x000fe200000e0000 */
[----:B------:R-:W-:Y:S01]  /*9540*/  UIADD3.X UR23, URZ, UR21, URZ, UP1, !UPT ;  /* 0x000000153f177290 */ /* 0x000fe20008ffe43f */
[----:B------:R-:W-:Y:S01]  /*9550*/  R2UR UR10, R20 ;  /* 0x00000000140a72ca */ /* 0x000fe200000e0000 */
[----:B------:R-:W-:Y:S01]  /*9560*/  UMOV UR7, 0x10000000 ;  /* 0x1000000000077882 */ /* 0x000fe20000000000 */
[----:B------:R-:W-:Y:S01]  /*9570*/  R2UR UR12, R6 ;  /* 0x00000000060c72ca */ /* 0x000fe200000e0000 */
[----:B------:R-:W-:Y:S01]  /*9580*/  VIADD R20, R20, 0x40 ;  /* 0x0000004014147836 */ /* 0x000fe20000000000 */
[----:B------:R-:W-:-:S02]  /*9590*/  R2UR UR18, R14 ;  /* 0x000000000e1272ca */ /* 0x000fc400000e0000 */
[----:B------:R-:W-:Y:S01]  /*95a0*/  ISETP.GT.AND P3, PT, R4, 0x1, PT ;  /* 0x000000010400780c */ /* 0x000fe20003f64270 */
[----:B------:R-:W-:Y:S01]  /*95b0*/  UIADD3 UR13, UR5, 0x4300, URZ ;  /* 0x00004300050d7890 */ /* 0x000fe2000fffe03f */
[----:B------:R-:W-:Y:S01]  /*95c0*/  IADD3 R7, R7, 0x1, RZ ;  /* 0x0000000107077810 */ /* 0x000fe20007ffe0ff */
[----:B------:R-:W-:Y:S02]  /*95d0*/  UIADD3.X UR5, URZ, UR21, URZ, UP0, !UPT ;  /* 0x000000153f057290 */ /* 0x000fe400087fe43f */
[----:B------:R-:W-:Y:S01]  /*95e0*/  UIADD3 UR14, UR8, 0x26300, URZ ;  /* 0x00026300080e7890 */ /* 0x000fe2000fffe03f */
[----:B------:R-:W-:Y:S02]  /*95f0*/  ISETP.NE.AND P1, PT, R7, 0x11, PT ;  /* 0x000000110700780c */ /* 0x000fe40003f25270 */
[----:B------:R-:W-:Y:S02]  /*9600*/  UMOV UR8, UR13 ;  /* 0x0000000d00087c82 */ /* 0x000fe40008000000 */
[----:B------:R-:W-:-:S02]  /*9610*/  SEL R8, RZ, 0x1, P1 ;  /* 0x00000001ff087807 */ /* 0x000fc40000800000 */
[----:B------:R1:W-:Y:S01]  /*9620*/  UTMALDG.3D [UR8], [UR4], desc[UR6] ;  /* 0x00000608040075b4 */ /* 0x0003e20008011000 */
[----:B------:R-:W-:Y:S02]  /*9630*/  SEL R7, R7, RZ, P1 ;  /* 0x000000ff07077207 */ /* 0x000fe40000800000 */
[----:B------:R-:W-:Y:S01]  /*9640*/  LOP3.LUT R5, R5, R8, RZ, 0x3c, !PT ;  /* 0x0000000805057212 */ /* 0x000fe200078e3cff */
[----:B-1----:R-:W-:Y:S01]  /*9650*/  UMOV UR8, UR14 ;  /* 0x0000000e00087c82 */ /* 0x002fe20008000000 */
[----:B------:R-:W-:Y:S02]  /*9660*/  UMOV UR11, UR18 ;  /* 0x00000012000b7c82 */ /* 0x000fe40008000000 */
[----:B------:R1:W-:Y:S02]  /*9670*/  UTMALDG.3D [UR8], [UR22], desc[UR6] ;  /* 0x00000608160075b4 */ /* 0x0003e40008011000 */
[----:B-1----:R-:W-:Y:S05]  /*9680*/  @P3 BRA `(.L_x_115) ;  /* 0xfffffffc00483947 */ /* 0x002fea000383ffff */
.L_x_111:
[----:B------:R-:W-:Y:S05]  /*9690*/  BSYNC B1 ;  /* 0x0000000000017941 */ /* 0x000fea0003800000 */
.L_x_110:
[----:B------:R-:W-:Y:S01]  /*96a0*/  LOP3.LUT P3, RZ, R13, 0xff, RZ, 0xc0, !PT ;  /* 0x000000ff0dff7812 */ /* 0x000fe2000786c0ff */
[----:B------:R-:W-:Y:S01]  /*96b0*/  IMAD.IADD R12, R3, 0x1, R12 ;  /* 0x00000001030c7824 */ /* 0x000fe200078e020c */
[----:B------:R-:W-:Y:S01]  /*96c0*/  IADD3 R16, P4, R16, UR36, RZ ;  /* 0x0000002410107c10 */ /* 0x000fe2000ff9e0ff */
[----:B------:R-:W-:Y:S01]  /*96d0*/  ULDC.64 UR4, c[0x0][0x8f8] ;  /* 0x00023e0000047ab9 */ /* 0x000fe20000000a00 */
[----:B------:R-:W-:Y:S01]  /*96e0*/  BSSY B1, `(.L_x_116) ;  /* 0x000006b000017945 */ /* 0x000fe20003800000 */
[----:B------:R-:W-:Y:S02]  /*96f0*/  PRMT R13, RZ, 0x7610, R13 ;  /* 0x00007610ff0d7816 */ /* 0x000fe4000000000d */
[----:B------:R-:W-:Y:S02]  /*9700*/  ISETP.GT.U32.AND P1, PT, R12, 0x10, PT ;  /* 0x000000100c00780c */ /* 0x000fe40003f24070 */
[----:B------:R-:W-:Y:S02]  /*9710*/  IADD3.X R17, R17, UR42, RZ, P4, !PT ;  /* 0x0000002a11117c10 */ /* 0x000fe4000a7fe4ff */
[----:B------:R-:W-:-:S02]  /*9720*/  ISETP.LT.U32.AND P1, PT, R3, 0x11, P1 ;  /* 0x000000110300780c */ /* 0x000fc40000f21070 */
[----:B------:R-:W1:Y:S01]  /*9730*/  @P3 S2R R5, SR_CgaCtaId ;  /* 0x0000000000053919 */ /* 0x000e620000008800 */
[----:B------:R-:W-:-:S04]  /*9740*/  @P3 MOV R4, 0x400 ;  /* 0x0000040000043802 */ /* 0x000fc80000000f00 */
[----:B-1----:R-:W-:Y:S01]  /*9750*/  @P3 LEA R6, R5, R4, 0x18 ;  /* 0x0000000405063211 */ /* 0x002fe200078ec0ff */
[----:B------:R-:W-:-:S03]  /*9760*/  IMAD.WIDE.U32 R4, R12, -0xf0f0f0f, RZ ;  /* 0xf0f0f0f10c047825 */ /* 0x000fc600078e00ff */
[----:B------:R1:W-:Y:S01]  /*9770*/  @P3 SYNCS.ARRIVE.TRANS64.A1T0 RZ, [R6+URZ+0x138], RZ ;  /* 0x000138ff06ff39a7 */ /* 0x0003e2000810003f */
[----:B------:R-:W-:Y:S01]  /*9780*/  ISETP.GE.U32.AND P3, PT, R3, 0x11, PT ;  /* 0x000000110300780c */ /* 0x000fe20003f66070 */
[----:B------:R-:W-:Y:S01]  /*9790*/  IMAD.MOV.U32 R4, RZ, RZ, -0x1 ;  /* 0xffffffffff047424 */ /* 0x000fe200078e00ff */
[----:B------:R-:W-:Y:S02]  /*97a0*/  SHF.R.U32.HI R7, RZ, 0x4, R5 ;  /* 0x00000004ff077819 */ /* 0x000fe40000011605 */
[----:B------:R-:W-:Y:S02]  /*97b0*/  SEL R5, RZ, 0x1, !P1 ;  /* 0x00000001ff057807 */ /* 0x000fe40004800000 */
[----:B------:R-:W-:Y:S01]  /*97c0*/  ISETP.GE.U32.AND P1, PT, R16, UR4, PT ;  /* 0x0000000410007c0c */ /* 0x000fe2000bf26070 */
[----:B------:R-:W-:Y:S01]  /*97d0*/  IMAD R12, R7, -0x11, R12 ;  /* 0xffffffef070c7824 */ /* 0x000fe200078e020c */
[----:B------:R-:W-:Y:S01]  /*97e0*/  LOP3.LUT R0, R0, R5, RZ, 0x3c, !PT ;  /* 0x0000000500007212 */ /* 0x000fe200078e3cff */
[----:B------:R-:W-:Y:S01]  /*97f0*/  IMAD.MOV.U32 R5, RZ, RZ, -0x1 ;  /* 0xffffffffff057424 */ /* 0x000fe200078e00ff */
[----:B------:R-:W-:-:S02]  /*9800*/  ISETP.GE.U32.AND.EX P1, PT, R17, UR5, PT, P1 ;  /* 0x0000000511007c0c */ /* 0x000fc4000bf26110 */
[----:B-1----:R-:W-:Y:S02]  /*9810*/  MOV R6, 0xffffffff ;  /* 0xffffffff00067802 */ /* 0x002fe40000000f00 */
[--C-:B------:R-:W-:Y:S02]  /*9820*/  @P3 LOP3.LUT R0, R0, 0x1, R7.reuse, 0x78, !PT ;  /* 0x0000000100003812 */ /* 0x100fe400078e7807 */
[----:B------:R-:W-:-:S07]  /*9830*/  PRMT R7, RZ, 0x7610, R7 ;  /* 0x00007610ff077816 */ /* 0x000fce0000000007 */
[----:B------:R-:W-:Y:S05]  /*9840*/  @P1 BRA `(.L_x_117) ;  /* 0x0000000400501947 */ /* 0x000fea0003800000 */
[----:B------:R-:W-:Y:S01]  /*9850*/  ULDC.64 UR4, c[0x0][0x8d0] ;  /* 0x0002340000047ab9 */ /* 0x000fe20000000a00 */
[----:B------:R-:W1:Y:S01]  /*9860*/  S2R R15, SR_CTAID.X ;  /* 0x00000000000f7919 */ /* 0x000e620000002500 */
[----:B------:R-:W-:Y:S01]  /*9870*/  ISETP.NE.U32.AND P1, PT, RZ, UR4, PT ;  /* 0x00000004ff007c0c */ /* 0x000fe2000bf25070 */
[----:B------:R-:W-:Y:S01]  /*9880*/  ULDC UR7, c[0x0][0x8d8] ;  /* 0x0002360000077ab9 */ /* 0x000fe20000000800 */
[----:B------:R-:W-:Y:S01]  /*9890*/  IMAD.MOV.U32 R4, RZ, RZ, R16 ;  /* 0x000000ffff047224 */ /* 0x000fe200078e0010 */
[----:B------:R-:W2:Y:S01]  /*98a0*/  S2R R14, SR_CTAID.Y ;  /* 0x00000000000e7919 */ /* 0x000ea20000002600 */
[----:B------:R-:W-:Y:S01]  /*98b0*/  ISETP.NE.AND.EX P1, PT, RZ, UR5, PT, P1 ;  /* 0x00000005ff007c0c */ /* 0x000fe2000bf25310 */
[----:B------:R-:W-:-:S12]  /*98c0*/  IMAD.MOV.U32 R5, RZ, RZ, R17 ;  /* 0x000000ffff057224 */ /* 0x000fd800078e0011 */
[----:B------:R-:W-:Y:S05]  /*98d0*/  @!P1 BRA `(.L_x_118) ;  /* 0x0000000000289947 */ /* 0x000fea0003800000 */
[----:B------:R-:W-:Y:S02]  /*98e0*/  ULDC UR6, c[0x0][0x8dc] ;  /* 0x0002370000067ab9 */ /* 0x000fe40000000800 */
[----:B------:R-:W-:-:S05]  /*98f0*/  IADD3 R9, P1, R16, UR6, RZ ;  /* 0x0000000610097c10 */ /* 0x000fca000ff3e0ff */
[----:B------:R-:W-:-:S04]  /*9900*/  IMAD.X R21, RZ, RZ, R17, P1 ;  /* 0x000000ffff157224 */ /* 0x000fc800008e0611 */
[----:B------:R-:W-:-:S04]  /*9910*/  IMAD.WIDE.U32 R6, R21, UR4, RZ ;  /* 0x0000000415067c25 */ /* 0x000fc8000f8e00ff */
[----:B------:R-:W-:-:S04]  /*9920*/  IMAD.WIDE.U32 R6, P1, R9, UR5, R6 ;  /* 0x0000000509067c25 */ /* 0x000fc8000f820006 */
[----:B------:R-:W-:-:S04]  /*9930*/  IMAD.WIDE.U32 R8, R9, UR4, RZ ;  /* 0x0000000409087c25 */ /* 0x000fc8000f8e00ff */
[----:B------:R-:W-:Y:S01]  /*9940*/  IMAD.X R5, RZ, RZ, RZ, P1 ;  /* 0x000000ffff057224 */ /* 0x000fe200008e06ff */
[----:B------:R-:W-:Y:S01]  /*9950*/  IADD3 RZ, P1, R9, R6, RZ ;  /* 0x0000000609ff7210 */ /* 0x000fe20007f3e0ff */
[----:B------:R-:W-:-:S04]  /*9960*/  IMAD.MOV.U32 R4, RZ, RZ, R7 ;  /* 0x000000ffff047224 */ /* 0x000fc800078e0007 */
[----:B------:R-:W-:-:S08]  /*9970*/  IMAD.WIDE.U32.X R4, R21, UR5, R4, P1 ;  /* 0x0000000515047c25 */ /* 0x000fd000088e0404 */
.L_x_118:
[--C-:B------:R-:W-:Y:S01]  /*9980*/  SHF.R.U64 R8, R4, UR7, R5.reuse ;  /* 0x0000000704087c19 */ /* 0x100fe20008001205 */
[----:B------:R-:W-:Y:S01]  /*9990*/  ULDC.64 UR4, c[0x0][0x8c8] ;  /* 0x0002320000047ab9 */ /* 0x000fe20000000a00 */
[----:B------:R-:W-:Y:S01]  /*99a0*/  SHF.R.U32.HI R4, RZ, UR7, R5 ;  /* 0x00000007ff047c19 */ /* 0x000fe20008011605 */
[----:B------:R-:W3:Y:S01]  /*99b0*/  LDC R24, c[0x0][0x144] ;  /* 0x00005100ff187b82 */ /* 0x000ee20000000800 */
[----:B------:R-:W-:Y:S01]  /*99c0*/  IADD3 R7, P1, RZ, -R8, RZ ;  /* 0x80000008ff077210 */ /* 0x000fe20007f3e0ff */
[----:B------:R-:W-:Y:S01]  /*99d0*/  ULDC.64 UR8, c[0x0][0x8e8] ;  /* 0x00023a0000087ab9 */ /* 0x000fe20000000a00 */
[----:B-1----:R-:W-:Y:S01]  /*99e0*/  I2FP.F32.U32 R9, R15 ;  /* 0x0000000f00097245 */ /* 0x002fe20000201000 */
[----:B------:R-:W-:Y:S01]  /*99f0*/  ULDC UR6, c[0x0][0x8b0] ;  /* 0x00022c0000067ab9 */ /* 0x000fe20000000800 */
[----:B------:R-:W-:Y:S02]  /*9a00*/  IADD3.X R4, RZ, ~R4, RZ, P1, !PT ;  /* 0x80000004ff047210 */ /* 0x000fe40000ffe4ff */
[----:B------:R-:W-:Y:S01]  /*9a10*/  ISETP.NE.U32.AND P1, PT, RZ, UR8, PT ;  /* 0x00000008ff007c0c */ /* 0x000fe2000bf25070 */
[----:B------:R-:W1:Y:S02]  /*9a20*/  LDC R21, c[0x0][0x148] ;  /* 0x00005200ff157b82 */ /* 0x000e640000000800 */
[----:B------:R-:W-:Y:S01]  /*9a30*/  IMAD R6, R4, UR4, RZ ;  /* 0x0000000404067c24 */ /* 0x000fe2000f8e02ff */
[----:B------:R-:W-:Y:S01]  /*9a40*/  ISETP.NE.AND.EX P1, PT, RZ, UR9, PT, P1 ;  /* 0x00000009ff007c0c */ /* 0x000fe2000bf25310 */
[----:B------:R-:W-:Y:S01]  /*9a50*/  IMAD.WIDE.U32 R4, R7, UR4, R16 ;  /* 0x0000000407047c25 */ /* 0x000fe2000f8e0010 */
[----:B------:R-:W-:-:S03]  /*9a60*/  ULDC UR4, c[0x0][0x150] ;  /* 0x0000540000047ab9 */ /* 0x000fc60000000800 */
[----:B------:R-:W-:Y:S02]  /*9a70*/  IMAD R7, R7, UR5, R6 ;  /* 0x0000000507077c24 */ /* 0x000fe4000f8e0206 */
[----:B------:R-:W-:Y:S01]  /*9a80*/  FMUL R6, R9, UR4 ;  /* 0x0000000409067c20 */ /* 0x000fe20008400000 */
[----:B------:R-:W-:Y:S01]  /*9a90*/  ULDC UR4, c[0x0][0x8c0] ;  /* 0x0002300000047ab9 */ /* 0x000fe20000000800 */
[----:B------:R-:W-:Y:S01]  /*9aa0*/  ULDC UR5, c[0x0][0x154] ;  /* 0x0000550000057ab9 */ /* 0x000fe20000000800 */
[----:B------:R-:W-:-:S03]  /*9ab0*/  IMAD.IADD R5, R5, 0x1, R7 ;  /* 0x0000000105057824 */ /* 0x000fc600078e0207 */
[----:B------:R-:W4:Y:S02]  /*9ac0*/  F2I.U32.TRUNC.NTZ R6, R6 ;  /* 0x0000000600067305 */ /* 0x000f24000020f000 */
[----:B------:R-:W-:Y:S02]  /*9ad0*/  SHF.R.U64 R9, R4, UR4, R5 ;  /* 0x0000000404097c19 */ /* 0x000fe40008001205 */
[----:B--2---:R-:W-:-:S05]  /*9ae0*/  I2FP.F32.U32 R4, R14 ;  /* 0x0000000e00047245 */ /* 0x004fca0000201000 */
[----:B------:R-:W-:Y:S01]  /*9af0*/  FMUL R22, R4, UR5 ;  /* 0x0000000504167c20 */ /* 0x000fe20008400000 */
[----:B------:R-:W-:Y:S01]  /*9b00*/  SHF.R.U32.HI R4, RZ, UR4, R5 ;  /* 0x00000004ff047c19 */ /* 0x000fe20008011605 */
[----:B------:R-:W-:-:S03]  /*9b10*/  ULDC UR4, c[0x0][0x900] ;  /* 0x0002400000047ab9 */ /* 0x000fc60000000800 */
[--C-:B------:R-:W-:Y:S01]  /*9b20*/  SHF.R.U64 R20, R9, UR6, R4.reuse ;  /* 0x0000000609147c19 */ /* 0x100fe20008001204 */
[----:B------:R-:W2:Y:S01]  /*9b30*/  F2I.U32.TRUNC.NTZ R22, R22 ;  /* 0x0000001600167305 */ /* 0x000ea2000020f000 */
[----:B------:R-:W-:Y:S01]  /*9b40*/  SHF.R.U32.HI R5, RZ, UR6, R4 ;  /* 0x00000006ff057c19 */ /* 0x000fe20008011604 */
[----:B----4-:R-:W-:-:S03]  /*9b50*/  IMAD.MOV R6, RZ, RZ, -R6 ;  /* 0x000000ffff067224 */ /* 0x010fc600078e0a06 */
[----:B------:R-:W-:Y:S01]  /*9b60*/  SHF.R.U64 R18, R20, UR4, R5 ;  /* 0x0000000414127c19 */ /* 0x000fe20008001205 */
[----:B---3--:R-:W-:Y:S01]  /*9b70*/  IMAD R15, R24, R6, R15 ;  /* 0x00000006180f7224 */ /* 0x008fe200078e020f */
[----:B------:R-:W-:-:S03]  /*9b80*/  SHF.R.U32.HI R23, RZ, UR4, R5 ;  /* 0x00000004ff177c19 */ /* 0x000fc60008011605 */
[----:B------:R-:W-:Y:S02]  /*9b90*/  IMAD.MOV.U32 R4, RZ, RZ, R18 ;  /* 0x000000ffff047224 */ /* 0x000fe400078e0012 */
[----:B------:R-:W-:Y:S01]  /*9ba0*/  IMAD.MOV.U32 R5, RZ, RZ, R23 ;  /* 0x000000ffff057224 */ /* 0x000fe200078e0017 */
[----:B--2---:R-:W-:Y:S06]  /*9bb0*/  @!P1 BRA `(.L_x_119) ;  /* 0x0000000000289947 */ /* 0x004fec0003800000 */
[----:B------:R-:W-:Y:S02]  /*9bc0*/  ULDC UR4, c[0x0][0x8f4] ;  /* 0x00023d0000047ab9 */ /* 0x000fe40000000800 */
[----:B------:R-:W-:-:S05]  /*9bd0*/  IADD3 R5, P1, R18, UR4, RZ ;  /* 0x0000000412057c10 */ /* 0x000fca000ff3e0ff */
[----:B------:R-:W-:-:S04]  /*9be0*/  IMAD.X R23, RZ, RZ, R23, P1 ;  /* 0x000000ffff177224 */ /* 0x000fc800008e0617 */
[----:B------:R-:W-:-:S04]  /*9bf0*/  IMAD.WIDE.U32 R6, R23, UR8, RZ ;  /* 0x0000000817067c25 */ /* 0x000fc8000f8e00ff */
[----:B------:R-:W-:-:S04]  /*9c00*/  IMAD.WIDE.U32 R6, P1, R5, UR9, R6 ;  /* 0x0000000905067c25 */ /* 0x000fc8000f820006 */
[----:B------:R-:W-:-:S04]  /*9c10*/  IMAD.WIDE.U32 R4, R5, UR8, RZ ;  /* 0x0000000805047c25 */ /* 0x000fc8000f8e00ff */
[----:B------:R-:W-:Y:S01]  /*9c20*/  IMAD.MOV.U32 R4, RZ, RZ, R7 ;  /* 0x000000ffff047224 */ /* 0x000fe200078e0007 */
[----:B------:R-:W-:Y:S02]  /*9c30*/  IADD3 RZ, P3, R5, R6, RZ ;  /* 0x0000000605ff7210 */ /* 0x000fe40007f7e0ff */
[----:B------:R-:W-:-:S03]  /*9c40*/  IADD3.X R5, RZ, RZ, RZ, P1, !PT ;  /* 0x000000ffff057210 */ /* 0x000fc60000ffe4ff */
[----:B------:R-:W-:-:S08]  /*9c50*/  IMAD.WIDE.U32.X R4, R23, UR9, R4, P3 ;  /* 0x0000000917047c25 */ /* 0x000fd000098e0404 */
.L_x_119:
[----:B------:R-:W-:Y:S01]  /*9c60*/  ISETP.NE.AND P1, PT, R2, 0x1, PT ;  /* 0x000000010200780c */ /* 0x000fe20003f25270 */
[----:B------:R-:W-:Y:S01]  /*9c70*/  ULDC UR4, c[0x0][0x8f0] ;  /* 0x00023c0000047ab9 */ /* 0x000fe20000000800 */
[----:B------:R-:W-:Y:S01]  /*9c80*/  LOP3.LUT R20, R20, UR16, RZ, 0xc0, !PT ;  /* 0x0000001014147c12 */ /* 0x000fe2000f8ec0ff */
[----:B------:R-:W-:Y:S01]  /*9c90*/  IMAD.MOV R22, RZ, RZ, -R22 ;  /* 0x000000ffff167224 */ /* 0x000fe200078e0a16 */
[----:B------:R-:W-:Y:S01]  /*9ca0*/  SHF.R.U64 R5, R4, UR4, R5 ;  /* 0x0000000404057c19 */ /* 0x000fe20008001205 */
[----:B------:R-:W-:Y:S01]  /*9cb0*/  ULDC UR4, c[0x0][0x8e0] ;  /* 0x0002380000047ab9 */ /* 0x000fe20000000800 */
[----:B------:R-:W-:Y:S01]  /*9cc0*/  LOP3.LUT R9, R9, UR15, RZ, 0xc0, !PT ;  /* 0x0000000f09097c12 */ /* 0x000fe2000f8ec0ff */
[----:B------:R-:W-:Y:S01]  /*9cd0*/  ULDC UR5, c[0x0][0x8b8] ;  /* 0x00022e0000057ab9 */ /* 0x000fe20000000800 */
[----:B------:R-:W-:Y:S02]  /*9ce0*/  IMAD.MOV.U32 R6, RZ, RZ, R8 ;  /* 0x000000ffff067224 */ /* 0x000fe400078e0008 */
[----:B------:R-:W-:-:S02]  /*9cf0*/  IMAD.MOV R7, RZ, RZ, -R5 ;  /* 0x000000ffff077224 */ /* 0x000fc400078e0a05 */
[----:B------:R-:W-:Y:S02]  /*9d00*/  IMAD R20, R5, UR17, R20 ;  /* 0x0000001105147c24 */ /* 0x000fe4000f8e0214 */
[----:B-1----:R-:W-:Y:S02]  /*9d10*/  @P1 IMAD R15, R21, R22, R14 ;  /* 0x00000016150f1224 */ /* 0x002fe400078e020e */
[----:B------:R-:W-:Y:S01]  /*9d20*/  IMAD R18, R7, UR4, R18 ;  /* 0x0000000407127c24 */ /* 0x000fe2000f8e0212 */
[----:B------:R-:W-:Y:S01]  /*9d30*/  ULDC UR4, c[0x0][0x8a8] ;  /* 0x00022a0000047ab9 */ /* 0x000fe20000000800 */
[----:B------:R-:W-:Y:S02]  /*9d40*/  IMAD R15, R20, UR5, R15 ;  /* 0x00000005140f7c24 */ /* 0x000fe4000f8e020f */
[----:B------:R-:W-:Y:S02]  /*9d50*/  IMAD R18, R18, UR4, R9 ;  /* 0x0000000412127c24 */ /* 0x000fe4000f8e0209 */
[----:B------:R-:W-:-:S03]  /*9d60*/  IMAD.MOV.U32 R7, RZ, RZ, 0x1 ;  /* 0x00000001ff077424 */ /* 0x000fc600078e00ff */
[----:B------:R-:W-:Y:S02]  /*9d70*/  SEL R4, R18, R15, !P1 ;  /* 0x0000000f12047207 */ /* 0x000fe40004800000 */
[----:B------:R-:W-:-:S07]  /*9d80*/  SEL R5, R15, R18, !P1 ;  /* 0x000000120f057207 */ /* 0x000fce0004800000 */
.L_x_117:
[----:B------:R-:W-:Y:S05]  /*9d90*/  BSYNC B1 ;  /* 0x0000000000017941 */ /* 0x000fea0003800000 */
.L_x_116:
[----:B------:R-:W-:-:S13]  /*9da0*/  LOP3.LUT P1, RZ, R7, 0xff, RZ, 0xc0, !PT ;  /* 0x000000ff07ff7812 */ /* 0x000fda000782c0ff */
[----:B------:R-:W-:Y:S05]  /*9db0*/  @P1 BRA `(.L_x_120) ;  /* 0xfffffff400481947 */ /* 0x000fea000383ffff */
[----:B------:R-:W-:Y:S05]  /*9dc0*/  BSYNC B0 ;  /* 0x0000000000007941 */ /* 0x000fea0003800000 */
.L_x_108:
[----:B------:R-:W-:-:S03]  /*9dd0*/  UMOV UR4, 0xffffffff ;  /* 0xffffffff00047882 */ /* 0x000fc60000000000 */
[----:B------:R-:W-:Y:S05]  /*9de0*/  BRA.DIV UR4, `(.L_x_121) ;  /* 0x0000000e04747947 */ /* 0x000fea000b800000 */
[----:B------:R-:W-:-:S13]  /*9df0*/  ELECT P6, URZ, PT ;  /* 0x00000000003f782f */ /* 0x000fda00038c0000 */
.L_x_153:
[----:B------:R-:W-:Y:S04]  /*9e00*/  BSSY B0, `(.L_x_122) ;  /* 0x00000a0000007945 */ /* 0x000fe80003800000 */
[----:B------:R-:W-:Y:S05]  /*9e10*/  @!P6 BRA `(.L_x_123) ;  /* 0x000000080078e947 */ /* 0x000fea0003800000 */
[----:B------:R-:W-:-:S04]  /*9e20*/  LOP3.LUT R19, R19, 0x2, RZ, 0xfc, !PT ;  /* 0x0000000213137812 */ /* 0x000fc800078efcff */
[----:B------:R-:W-:-:S13]  /*9e30*/  ISETP.NE.AND P0, PT, R19, 0x3, PT ;  /* 0x000000031300780c */ /* 0x000fda0003f05270 */
[----:B------:R-:W-:Y:S05]  /*9e40*/  @!P0 BRA `(.L_x_124) ;  /* 0x0000000000048947 */ /* 0x000fea0003800000 */
[----:B------:R-:W-:Y:S01]  /*9e50*/  BPT.TRAP 0x1 ;  /* 0x000000040000795c */ /* 0x000fe20000300000 */
.L_x_124:
[----:B------:R-:W1:Y:S01]  /*9e60*/  S2R R3, SR_CgaCtaId ;  /* 0x0000000000037919 */ /* 0x000e620000008800 */
[----:B------:R-:W-:-:S04]  /*9e70*/  MOV R2, 0x400 ;  /* 0x0000040000027802 */ /* 0x000fc80000000f00 */
[----:B-1----:R-:W-:Y:S02]  /*9e80*/  LEA R3, R3, R2, 0x18 ;  /* 0x0000000203037211 */ /* 0x002fe400078ec0ff */
[----:B------:R-:W-:Y:S02]  /*9e90*/  SHF.L.U32 R2, R0, 0x1f, RZ ;  /* 0x0000001f00027819 */ /* 0x000fe400000006ff */
[----:B------:R-:W-:-:S05]  /*9ea0*/  IADD3 R3, R3, 0x88, RZ ;  /* 0x0000008803037810 */ /* 0x000fca0007ffe0ff */
[C---:B------:R-:W-:Y:S02]  /*9eb0*/  IMAD R7, R12.reuse, 0x8, R3 ;  /* 0x000000080c077824 */ /* 0x040fe400078e0203 */
[----:B------:R-:W-:Y:S02]  /*9ec0*/  VIADD R12, R12, 0x1 ;  /* 0x000000010c0c7836 */ /* 0x000fe40000000000 */
[----:B------:R-:W1:Y:S03]  /*9ed0*/  SYNCS.PHASECHK.TRANS64.TRYWAIT P0, [R7+URZ], R2 ;  /* 0x00000002070075a7 */ /* 0x000e66000800017f */
[----:B------:R-:W-:-:S04]  /*9ee0*/  ISETP.NE.AND P1, PT, R12, 0x11, PT ;  /* 0x000000110c00780c */ /* 0x000fc80003f25270 */
[----:B------:R-:W-:Y:S02]  /*9ef0*/  SEL R5, RZ, 0x1, P1 ;  /* 0x00000001ff057807 */ /* 0x000fe40000800000 */
[----:B------:R-:W-:Y:S02]  /*9f00*/  SEL R12, R12, RZ, P1 ;  /* 0x000000ff0c0c7207 */ /* 0x000fe40000800000 */
[----:B------:R-:W-:-:S03]  /*9f10*/  LOP3.LUT R5, R0, R5, RZ, 0x3c, !PT ;  /* 0x0000000500057212 */ /* 0x000fc600078e3cff */
[----:B------:R-:W-:Y:S01]  /*9f20*/  IMAD R9, R12, 0x8, R3 ;  /* 0x000000080c097824 */ /* 0x000fe200078e0203 */
[----:B------:R-:W-:Y:S01]  /*9f30*/  SHF.L.U32 R4, R5, 0x1f, RZ ;  /* 0x0000001f05047819 */ /* 0x000fe200000006ff */
[----:B-1----:R-:W-:Y:S06]  /*9f40*/  @!P0 BRA `(.L_x_125) ;  /* 0x0000000c003c8947 */ /* 0x002fec0003800000 */
.L_x_154:
[----:B------:R-:W2:Y:S01]  /*9f50*/  SYNCS.PHASECHK.TRANS64.TRYWAIT P0, [R9+URZ], R4 ;  /* 0x00000004090075a7 */ /* 0x000ea2000800017f */
[----:B------:R-:W-:-:S05]  /*9f60*/  VIADD R0, R12, 0x1 ;  /* 0x000000010c007836 */ /* 0x000fca0000000000 */
[----:B------:R-:W-:-:S04]  /*9f70*/  ISETP.NE.AND P1, PT, R0, 0x11, PT ;  /* 0x000000110000780c */ /* 0x000fc80003f25270 */
[----:B-1----:R-:W-:Y:S02]  /*9f80*/  SEL R2, RZ, 0x1, P1 ;  /* 0x00000001ff027807 */ /* 0x002fe40000800000 */
[----:B------:R-:W-:Y:S02]  /*9f90*/  SEL R0, R0, RZ, P1 ;  /* 0x000000ff00007207 */ /* 0x000fe40000800000 */
[----:B------:R-:W-:-:S03]  /*9fa0*/  LOP3.LUT R7, R5, R2, RZ, 0x3c, !PT ;  /* 0x0000000205077212 */ /* 0x000fc600078e3cff */
[----:B------:R-:W-:Y:S01]  /*9fb0*/  IMAD R6, R0, 0x8, R3 ;  /* 0x0000000800067824 */ /* 0x000fe200078e0203 */
[----:B------:R-:W-:Y:S01]  /*9fc0*/  SHF.L.U32 R5, R7, 0x1f, RZ ;  /* 0x0000001f07057819 */ /* 0x000fe200000006ff */
[----:B--2---:R-:W-:Y:S06]  /*9fd0*/  @!P0 BRA `(.L_x_126) ;  /* 0x0000000c002c8947 */ /* 0x004fec0003800000 */
.L_x_155:
[----:B------:R-:W2:Y:S01]  /*9fe0*/  SYNCS.PHASECHK.TRANS64.TRYWAIT P0, [R6+URZ], R5 ;  /* 0x00000005060075a7 */ /* 0x000ea2000800017f */
[----:B------:R-:W-:-:S04]  /*9ff0*/  IADD3 R0, R0, 0x1, RZ ;  /* 0x0000000100007810 */ /* 0x000fc80007ffe0ff */
[----:B------:R-:W-:-:S04]  /*a000*/  ISETP.NE.AND P1, PT, R0, 0x11, PT ;  /* 0x000000110000780c */ /* 0x000fc80003f25270 */
[----:B------:R-:W-:Y:S02]  /*a010*/  SEL R2, RZ, 0x1, P1 ;  /* 0x00000001ff027807 */ /* 0x000fe40000800000 */
[----:B------:R-:W-:Y:S02]  /*a020*/  SEL R0, R0, RZ, P1 ;  /* 0x000000ff00007207 */ /* 0x000fe40000800000 */
[----:B------:R-:W-:-:S03]  /*a030*/  LOP3.LUT R7, R7, R2, RZ, 0x3c, !PT ;  /* 0x0000000207077212 */ /* 0x000fc600078e3cff */
[----:B-1----:R-:W-:Y:S01]  /*a040*/  IMAD R9, R0, 0x8, R3 ;  /* 0x0000000800097824 */ /* 0x002fe200078e0203 */
[----:B------:R-:W-:Y:S01]  /*a050*/  SHF.L.U32 R4, R7, 0x1f, RZ ;  /* 0x0000001f07047819 */ /* 0x000fe200000006ff */
[----:B--2---:R-:W-:Y:S06]  /*a060*/  @!P0 BRA `(.L_x_127) ;  /* 0x0000000c001c8947 */ /* 0x004fec0003800000 */
.L_x_156:
[----:B------:R-:W2:Y:S01]  /*a070*/  SYNCS.PHASECHK.TRANS64.TRYWAIT P0, [R9+URZ], R4 ;  /* 0x00000004090075a7 */ /* 0x000ea2000800017f */
[----:B------:R-:W-:-:S05]  /*a080*/  VIADD R0, R0, 0x1 ;  /* 0x0000000100007836 */ /* 0x000fca0000000000 */
[----:B------:R-:W-:-:S04]  /*a090*/  ISETP.NE.AND P1, PT, R0, 0x11, PT ;  /* 0x000000110000780c */ /* 0x000fc80003f25270 */
[----:B------:R-:W-:Y:S02]  /*a0a0*/  SEL R2, RZ, 0x1, P1 ;  /* 0x00000001ff027807 */ /* 0x000fe40000800000 */
[----:B------:R-:W-:Y:S02]  /*a0b0*/  SEL R0, R0, RZ, P1 ;  /* 0x000000ff00007207 */ /* 0x000fe40000800000 */
[----:B------:R-:W-:-:S03]  /*a0c0*/  LOP3.LUT R7, R7, R2, RZ, 0x3c, !PT ;  /* 0x0000000207077212 */ /* 0x000fc600078e3cff */
[----:B-1----:R-:W-:Y:S01]  /*a0d0*/  IMAD R6, R0, 0x8, R3 ;  /* 0x0000000800067824 */ /* 0x002fe200078e0203 */
[----:B------:R-:W-:Y:S01]  /*a0e0*/  SHF.L.U32 R5, R7, 0x1f, RZ ;  /* 0x0000001f07057819 */ /* 0x000fe200000006ff */
[----:B--2---:R-:W-:Y:S06]  /*a0f0*/  @!P0 BRA `(.L_x_128) ;  /* 0x0000000c000c8947 */ /* 0x004fec0003800000 */
.L_x_157:
        /* <DEDUP_REMOVED lines=9> */
.L_x_158:
        /* <DEDUP_REMOVED lines=9> */
.L_x_159:
        /* <DEDUP_REMOVED lines=9> */
.L_x_160:
        /* <DEDUP_REMOVED lines=9> */
.L_x_161:
        /* <DEDUP_REMOVED lines=9> */
.L_x_162:
        /* <DEDUP_REMOVED lines=9> */
.L_x_163:
        /* <DEDUP_REMOVED lines=9> */
.L_x_164:
        /* <DEDUP_REMOVED lines=9> */
.L_x_165:
        /* <DEDUP_REMOVED lines=9> */
.L_x_166:
        /* <DEDUP_REMOVED lines=9> */
.L_x_167:
        /* <DEDUP_REMOVED lines=9> */
.L_x_168:
[----:B------:R-:W2:Y:S01]  /*a730*/  SYNCS.PHASECHK.TRANS64.TRYWAIT P0, [R9+URZ], R4 ;  /* 0x00000004090075a7 */ /* 0x000ea2000800017f */
[----:B------:R-:W-:-:S05]  /*a740*/  VIADD R0, R0, 0x1 ;  /* 0x0000000100007836 */ /* 0x000fca0000000000 */
[----:B------:R-:W-:-:S04]  /*a750*/  ISETP.NE.AND P1, PT, R0, 0x11, PT ;  /* 0x000000110000780c */ /* 0x000fc80003f25270 */
[----:B------:R-:W-:Y:S02]  /*a760*/  SEL R2, RZ, 0x1, P1 ;  /* 0x00000001ff027807 */ /* 0x000fe40000800000 */
[----:B------:R-:W-:Y:S02]  /*a770*/  SEL R0, R0, RZ, P1 ;  /* 0x000000ff00007207 */ /* 0x000fe40000800000 */
[----:B------:R-:W-:Y:S01]  /*a780*/  LOP3.LUT R2, R7, R2, RZ, 0x3c, !PT ;  /* 0x0000000207027212 */ /* 0x000fe200078e3cff */
[----:B--2---:R-:W-:Y:S06]  /*a790*/  @!P0 BRA `(.L_x_140) ;  /* 0x0000000800548947 */ /* 0x004fec0003800000 */
.L_x_169:
[----:B------:R-:W-:Y:S01]  /*a7a0*/  IMAD R3, R0, 0x8, R3 ;  /* 0x0000000800037824 */ /* 0x000fe200078e0203 */
[----:B------:R-:W-:-:S07]  /*a7b0*/  SHF.L.U32 R0, R2, 0x1f, RZ ;  /* 0x0000001f02007819 */ /* 0x000fce00000006ff */
.L_x_141:
[----:B---3--:R3:W4:Y:S02]  /*a7c0*/  SYNCS.PHASECHK.TRANS64.TRYWAIT P0, [R3+URZ], R0 ;  /* 0x00000000030075a7 */ /* 0x008724000800017f */
[----:B----4-:R-:W-:Y:S05]  /*a7d0*/  @!P0 NANOSLEEP.SYNCS 0x989680 ;  /* 0x009896800000895d */ /* 0x010fea0003900000 */
[----:B------:R-:W4:Y:S02]  /*a7e0*/  @!P0 SYNCS.PHASECHK.TRANS64 P0, [R3+URZ], R0 ;  /* 0x00000000030085a7 */ /* 0x000f24000800007f */
[----:B----4-:R-:W-:Y:S05]  /*a7f0*/  @!P0 BRA `(.L_x_141) ;  /* 0xfffffffc00f08947 */ /* 0x010fea000383ffff */
.L_x_123:
[----:B------:R-:W-:Y:S05]  /*a800*/  BSYNC B0 ;  /* 0x0000000000007941 */ /* 0x000fea0003800000 */
.L_x_122:
[----:B------:R-:W-:Y:S05]  /*a810*/  EXIT ;  /* 0x000000000000794d */ /* 0x000fea0003800000 */
.L_x_21:
[----:B--2---:R-:W-:-:S04]  /*a820*/  IMAD.U32 R5, RZ, RZ, UR5 ;  /* 0x00000005ff057e24 */ /* 0x004fc8000f8e00ff */
[----:B------:R2:W3:Y:S03]  /*a830*/  SYNCS.PHASECHK.TRANS64.TRYWAIT P0, [R5+URZ], R0 ;  /* 0x00000000050075a7 */ /* 0x0004e6000800017f */
[----:B---3--:R-:W-:Y:S05]  /*a840*/  @!P0 NANOSLEEP.SYNCS 0x989680 ;  /* 0x009896800000895d */ /* 0x008fea0003900000 */
[----:B------:R-:W3:Y:S02]  /*a850*/  @!P0 SYNCS.PHASECHK.TRANS64 P0, [R5+URZ], R0 ;  /* 0x00000000050085a7 */ /* 0x000ee4000800007f */
[----:B---3--:R-:W-:Y:S05]  /*a860*/  @!P0 BRA `(.L_x_21) ;  /* 0xfffffffc00ec8947 */ /* 0x008fea000383ffff */
[----:B------:R-:W-:Y:S05]  /*a870*/  BRA `(.L_x_20) ;  /* 0xffffff70006c7947 */ /* 0x000fea000383ffff */
.L_x_27:
[----:B--2---:R-:W-:-:S04]  /*a880*/  IMAD.U32 R5, RZ, RZ, UR8 ;  /* 0x00000008ff057e24 */ /* 0x004fc8000f8e00ff */
[----:B------:R2:W3:Y:S03]  /*a890*/  SYNCS.PHASECHK.TRANS64.TRYWAIT P0, [R5+URZ], R4 ;  /* 0x00000004050075a7 */ /* 0x0004e6000800017f */
[----:B---3--:R-:W-:Y:S05]  /*a8a0*/  @!P0 NANOSLEEP.SYNCS 0x989680 ;  /* 0x009896800000895d */ /* 0x008fea0003900000 */
[----:B------:R-:W3:Y:S02]  /*a8b0*/  @!P0 SYNCS.PHASECHK.TRANS64 P0, [R5+URZ], R4 ;  /* 0x00000004050085a7 */ /* 0x000ee4000800007f */
[----:B---3--:R-:W-:Y:S05]  /*a8c0*/  @!P0 BRA `(.L_x_27) ;  /* 0xfffffffc00ec8947 */ /* 0x008fea000383ffff */
[----:B------:R-:W-:Y:S05]  /*a8d0*/  BRA `(.L_x_26) ;  /* 0xffffff7400f07947 */ /* 0x000fea000383ffff */
.L_x_51:
[----:B-1----:R1:W2:Y:S02]  /*a8e0*/  SYNCS.PHASECHK.TRANS64.TRYWAIT P0, [R13+URZ+0x110], R4 ;  /* 0x000110040d0075a7 */ /* 0x0022a4000800017f */
[----:B--2---:R-:W-:Y:S05]  /*a8f0*/  @!P0 NANOSLEEP.SYNCS 0x989680 ;  /* 0x009896800000895d */ /* 0x004fea0003900000 */
[----:B------:R-:W2:Y:S02]  /*a900*/  @!P0 SYNCS.PHASECHK.TRANS64 P0, [R13+URZ+0x110], R4 ;  /* 0x000110040d0085a7 */ /* 0x000ea4000800007f */
[----:B--2---:R-:W-:Y:S05]  /*a910*/  @!P0 BRA `(.L_x_51) ;  /* 0xfffffffc00f08947 */ /* 0x004fea000383ffff */
[----:B------:R-:W-:Y:S05]  /*a920*/  BRA `(.L_x_142) ;  /* 0xffffff8400fc7947 */ /* 0x000fea000383ffff */
.L_x_62:
[----:B-1----:R1:W2:Y:S02]  /*a930*/  SYNCS.PHASECHK.TRANS64.TRYWAIT P0, [R25+URZ+0x110], R14 ;  /* 0x0001100e190075a7 */ /* 0x0022a4000800017f */
[----:B--2---:R-:W-:Y:S05]  /*a940*/  @!P0 NANOSLEEP.SYNCS 0x989680 ;  /* 0x009896800000895d */ /* 0x004fea0003900000 */
[----:B------:R-:W2:Y:S02]  /*a950*/  @!P0 SYNCS.PHASECHK.TRANS64 P0, [R25+URZ+0x110], R14 ;  /* 0x0001100e190085a7 */ /* 0x000ea4000800007f */
[----:B--2---:R-:W-:Y:S05]  /*a960*/  @!P0 BRA `(.L_x_62) ;  /* 0xfffffffc00f08947 */ /* 0x004fea000383ffff */
[----:B------:R-:W-:Y:S05]  /*a970*/  BRA `(.L_x_143) ;  /* 0xffffffa800a07947 */ /* 0x000fea000383ffff */
.L_x_78:
[----:B-1----:R-:W-:-:S04]  /*a980*/  MOV R10, UR4 ;  /* 0x00000004000a7c02 */ /* 0x002fc80008000f00 */
[----:B------:R1:W2:Y:S03]  /*a990*/  SYNCS.PHASECHK.TRANS64.TRYWAIT P0, [R10+URZ+0x138], R3 ;  /* 0x000138030a0075a7 */ /* 0x0002a6000800017f */
[----:B--2---:R-:W-:Y:S05]  /*a9a0*/  @!P0 NANOSLEEP.SYNCS 0x989680 ;  /* 0x009896800000895d */ /* 0x004fea0003900000 */
[----:B------:R-:W2:Y:S02]  /*a9b0*/  @!P0 SYNCS.PHASECHK.TRANS64 P0, [R10+URZ+0x138], R3 ;  /* 0x000138030a0085a7 */ /* 0x000ea4000800007f */
[----:B--2---:R-:W-:Y:S05]  /*a9c0*/  @!P0 BRA `(.L_x_78) ;  /* 0xfffffffc00ec8947 */ /* 0x004fea000383ffff */
[----:B------:R-:W-:Y:S05]  /*a9d0*/  BRA `(.L_x_77) ;  /* 0xffffffd800387947 */ /* 0x000fea000383ffff */
.L_x_87:
[----:B-1----:R-:W-:-:S04]  /*a9e0*/  IMAD.U32 R5, RZ, RZ, UR5 ;  /* 0x00000005ff057e24 */ /* 0x002fc8000f8e00ff */
[----:B------:R1:W2:Y:S03]  /*a9f0*/  SYNCS.PHASECHK.TRANS64.TRYWAIT P1, [R5+URZ+0x120], R4 ;  /* 0x00012004050075a7 */ /* 0x0002a6000802017f */
[----:B--2---:R-:W-:Y:S05]  /*aa00*/  @!P1 NANOSLEEP.SYNCS 0x989680 ;  /* 0x009896800000995d */ /* 0x004fea0003900000 */
[----:B------:R-:W2:Y:S02]  /*aa10*/  @!P1 SYNCS.PHASECHK.TRANS64 P1, [R5+URZ+0x120], R4 ;  /* 0x00012004050095a7 */ /* 0x000ea4000802007f */
[----:B--2---:R-:W-:Y:S05]  /*aa20*/  @!P1 BRA `(.L_x_87) ;  /* 0xfffffffc00ec9947 */ /* 0x004fea000383ffff */
[----:B------:R-:W-:Y:S05]  /*aa30*/  BRA `(.L_x_144) ;  /* 0xffffffdc00247947 */ /* 0x000fea000383ffff */
.L_x_93:
[----:B-12---:R-:W-:-:S04]  /*aa40*/  IMAD.U32 R5, RZ, RZ, UR5 ;  /* 0x00000005ff057e24 */ /* 0x006fc8000f8e00ff */
[----:B------:R1:W2:Y:S03]  /*aa50*/  SYNCS.PHASECHK.TRANS64.TRYWAIT P1, [R5+URZ+0x128], R4 ;  /* 0x00012804050075a7 */ /* 0x0002a6000802017f */
[----:B--2---:R-:W-:Y:S05]  /*aa60*/  @!P1 NANOSLEEP.SYNCS 0x989680 ;  /* 0x009896800000995d */ /* 0x004fea0003900000 */
[----:B------:R-:W2:Y:S02]  /*aa70*/  @!P1 SYNCS.PHASECHK.TRANS64 P1, [R5+URZ+0x128], R4 ;  /* 0x00012804050095a7 */ /* 0x000ea4000802007f */
[----:B--2---:R-:W-:Y:S05]  /*aa80*/  @!P1 BRA `(.L_x_93) ;  /* 0xfffffffc00ec9947 */ /* 0x004fea000383ffff */
[----:B------:R-:W-:Y:S05]  /*aa90*/  BRA `(.L_x_145) ;  /* 0xffffffdc006c7947 */ /* 0x000fea000383ffff */
.L_x_105:
[----:B-1----:R1:W3:Y:S02]  /*aaa0*/  SYNCS.PHASECHK.TRANS64.TRYWAIT P0, [R3+URZ+0x120], R0 ;  /* 0x00012000030075a7 */ /* 0x0022e4000800017f */
[----:B---3--:R-:W-:Y:S05]  /*aab0*/  @!P0 NANOSLEEP.SYNCS 0x989680 ;  /* 0x009896800000895d */ /* 0x008fea0003900000 */
[----:B------:R-:W3:Y:S02]  /*aac0*/  @!P0 SYNCS.PHASECHK.TRANS64 P0, [R3+URZ+0x120], R0 ;  /* 0x00012000030085a7 */ /* 0x000ee4000800007f */
[----:B---3--:R-:W-:Y:S05]  /*aad0*/  @!P0 BRA `(.L_x_105) ;  /* 0xfffffffc00f08947 */ /* 0x008fea000383ffff */
[----:B------:R-:W-:Y:S05]  /*aae0*/  BRA `(.L_x_146) ;  /* 0xffffffe4006c7947 */ /* 0x000fea000383ffff */
.L_x_109:
[----:B------:R-:W-:Y:S01]  /*aaf0*/  BSSY B1, `(.L_x_147) ;  /* 0x0000006000017945 */ /* 0x000fe20003800000 */
[----:B------:R-:W-:-:S07]  /*ab00*/  IMAD.MOV.U32 R15, RZ, RZ, -0x1 ;  /* 0xffffffffff0f7424 */ /* 0x000fce00078e00ff */
[----:B------:R-:W-:Y:S05]  /*ab10*/  WARPSYNC.COLLECTIVE R15, `(.L_x_148) ;  /* 0x000000000f0c7348 */ /* 0x000fea0003c00000 */
[----:B------:R-:W-:Y:S02]  /*ab20*/  ELECT P6, UR62, PT ;  /* 0x00000000003e782f */ /* 0x000fe400038c0000 */
[----:B------:R-:W-:Y:S01]  /*ab30*/  MOV R14, UR62 ;  /* 0x0000003e000e7c02 */ /* 0x000fe20008000f00 */
[----:B------:R-:W-:Y:S10]  /*ab40*/  ENDCOLLECTIVE ;  /* 0x000000000000791b */ /* 0x000ff40003800000 */
.L_x_148:
[----:B------:R-:W-:Y:S05]  /*ab50*/  BSYNC B1 ;  /* 0x0000000000017941 */ /* 0x000fea0003800000 */
.L_x_147:
[----:B------:R-:W-:Y:S05]  /*ab60*/  BRA `(.L_x_149) ;  /* 0xffffffe400e87947 */ /* 0x000fea000383ffff */
.L_x_112:
[----:B--2---:R2:W3:Y:S02]  /*ab70*/  SYNCS.PHASECHK.TRANS64.TRYWAIT P1, [R21+URZ+0x88], R8 ;  /* 0x00008808150075a7 */ /* 0x0044e4000802017f */
[----:B---3--:R-:W-:Y:S05]  /*ab80*/  @!P1 NANOSLEEP.SYNCS 0x989680 ;  /* 0x009896800000995d */ /* 0x008fea0003900000 */
[----:B------:R-:W3:Y:S02]  /*ab90*/  @!P1 SYNCS.PHASECHK.TRANS64 P1, [R21+URZ+0x88], R8 ;  /* 0x00008808150095a7 */ /* 0x000ee4000802007f */
[----:B---3--:R-:W-:Y:S05]  /*aba0*/  @!P1 BRA `(.L_x_112) ;  /* 0xfffffffc00f09947 */ /* 0x008fea000383ffff */
[----:B------:R-:W-:Y:S05]  /*abb0*/  BRA `(.L_x_150) ;  /* 0xffffffe8001c7947 */ /* 0x000fea000383ffff */
.L_x_121:
[----:B------:R-:W-:Y:S01]  /*abc0*/  BSSY B0, `(.L_x_151) ;  /* 0x0000006000007945 */ /* 0x000fe20003800000 */
[----:B------:R-:W-:-:S07]  /*abd0*/  IMAD.MOV.U32 R15, RZ, RZ, -0x1 ;  /* 0xffffffffff0f7424 */ /* 0x000fce00078e00ff */
[----:B------:R-:W-:Y:S05]  /*abe0*/  WARPSYNC.COLLECTIVE R15, `(.L_x_152) ;  /* 0x000000000f0c7348 */ /* 0x000fea0003c00000 */
[----:B------:R-:W-:Y:S02]  /*abf0*/  ELECT P6, UR62, PT ;  /* 0x00000000003e782f */ /* 0x000fe400038c0000 */
[----:B------:R-:W-:Y:S01]  /*ac00*/  MOV R14, UR62 ;  /* 0x0000003e000e7c02 */ /* 0x000fe20008000f00 */
[----:B------:R-:W-:Y:S10]  /*ac10*/  ENDCOLLECTIVE ;  /* 0x000000000000791b */ /* 0x000ff40003800000 */
.L_x_152:
[----:B------:R-:W-:Y:S05]  /*ac20*/  BSYNC B0 ;  /* 0x0000000000007941 */ /* 0x000fea0003800000 */
.L_x_151:
[----:B------:R-:W-:Y:S05]  /*ac30*/  BRA `(.L_x_153) ;  /* 0xfffffff000707947 */ /* 0x000fea000383ffff */
.L_x_125:
[----:B-1----:R1:W2:Y:S02]  /*ac40*/  SYNCS.PHASECHK.TRANS64.TRYWAIT P0, [R7+URZ], R2 ;  /* 0x00000002070075a7 */ /* 0x0022a4000800017f */
[----:B--2---:R-:W-:Y:S05]  /*ac50*/  @!P0 NANOSLEEP.SYNCS 0x989680 ;  /* 0x009896800000895d */ /* 0x004fea0003900000 */
[----:B------:R-:W2:Y:S02]  /*ac60*/  @!P0 SYNCS.PHASECHK.TRANS64 P0, [R7+URZ], R2 ;  /* 0x00000002070085a7 */ /* 0x000ea4000800007f */
[----:B--2---:R-:W-:Y:S05]  /*ac70*/  @!P0 BRA `(.L_x_125) ;  /* 0xfffffffc00f08947 */ /* 0x004fea000383ffff */
[----:B------:R-:W-:Y:S05]  /*ac80*/  BRA `(.L_x_154) ;  /* 0xfffffff000b07947 */ /* 0x000fea000383ffff */
.L_x_126:
[----:B-1----:R1:W2:Y:S02]  /*ac90*/  SYNCS.PHASECHK.TRANS64.TRYWAIT P0, [R9+URZ], R4 ;  /* 0x00000004090075a7 */ /* 0x0022a4000800017f */
[----:B--2---:R-:W-:Y:S05]  /*aca0*/  @!P0 NANOSLEEP.SYNCS 0x989680 ;  /* 0x009896800000895d */ /* 0x004fea0003900000 */
[----:B------:R-:W2:Y:S02]  /*acb0*/  @!P0 SYNCS.PHASECHK.TRANS64 P0, [R9+URZ], R4 ;  /* 0x00000004090085a7 */ /* 0x000ea4000800007f */
[----:B--2---:R-:W-:Y:S05]  /*acc0*/  @!P0 BRA `(.L_x_126) ;  /* 0xfffffffc00f08947 */ /* 0x004fea000383ffff */
[----:B------:R-:W-:Y:S05]  /*acd0*/  BRA `(.L_x_155) ;  /* 0xfffffff000c07947 */ /* 0x000fea000383ffff */
.L_x_127:
[----:B-1----:R1:W2:Y:S02]  /*ace0*/  SYNCS.PHASECHK.TRANS64.TRYWAIT P0, [R6+URZ], R5 ;  /* 0x00000005060075a7 */ /* 0x0022a4000800017f */
[----:B--2---:R-:W-:Y:S05]  /*acf0*/  @!P0 NANOSLEEP.SYNCS 0x989680 ;  /* 0x009896800000895d */ /* 0x004fea0003900000 */
[----:B------:R-:W2:Y:S02]  /*ad00*/  @!P0 SYNCS.PHASECHK.TRANS64 P0, [R6+URZ], R5 ;  /* 0x00000005060085a7 */ /* 0x000ea4000800007f */
[----:B--2---:R-:W-:Y:S05]  /*ad10*/  @!P0 BRA `(.L_x_127) ;  /* 0xfffffffc00f08947 */ /* 0x004fea000383ffff */
[----:B------:R-:W-:Y:S05]  /*ad20*/  BRA `(.L_x_156) ;  /* 0xfffffff000d07947 */ /* 0x000fea000383ffff */
.L_x_128:
[----:B-1----:R1:W2:Y:S02]  /*ad30*/  SYNCS.PHASECHK.TRANS64.TRYWAIT P0, [R9+URZ], R4 ;  /* 0x00000004090075a7 */ /* 0x0022a4000800017f */
[----:B--2---:R-:W-:Y:S05]  /*ad40*/  @!P0 NANOSLEEP.SYNCS 0x989680 ;  /* 0x009896800000895d */ /* 0x004fea0003900000 */
[----:B------:R-:W2:Y:S02]  /*ad50*/  @!P0 SYNCS.PHASECHK.TRANS64 P0, [R9+URZ], R4 ;  /* 0x00000004090085a7 */ /* 0x000ea4000800007f */
[----:B--2---:R-:W-:Y:S05]  /*ad60*/  @!P0 BRA `(.L_x_128) ;  /* 0xfffffffc00f08947 */ /* 0x004fea000383ffff */
[----:B------:R-:W-:Y:S05]  /*ad70*/  BRA `(.L_x_157) ;  /* 0xfffffff000e07947 */ /* 0x000fea000383ffff */
.L_x_129:
[----:B-1----:R1:W2:Y:S02]  /*ad80*/  SYNCS.PHASECHK.TRANS64.TRYWAIT P0, [R6+URZ], R5 ;  /* 0x00000005060075a7 */ /* 0x0022a4000800017f */
[----:B--2---:R-:W-:Y:S05]  /*ad90*/  @!P0 NANOSLEEP.SYNCS 0x989680 ;  /* 0x009896800000895d */ /* 0x004fea0003900000 */
[----:B------:R-:W2:Y:S02]  /*ada0*/  @!P0 SYNCS.PHASECHK.TRANS64 P0, [R6+URZ], R5 ;  /* 0x00000005060085a7 */ /* 0x000ea4000800007f */
[----:B--2---:R-:W-:Y:S05]  /*adb0*/  @!P0 BRA `(.L_x_129) ;  /* 0xfffffffc00f08947 */ /* 0x004fea000383ffff */
[----:B------:R-:W-:Y:S05]  /*adc0*/  BRA `(.L_x_158) ;  /* 0xfffffff000f07947 */ /* 0x000fea000383ffff */
.L_x_130:
[----:B-1----:R1:W2:Y:S02]  /*add0*/  SYNCS.PHASECHK.TRANS64.TRYWAIT P0, [R9+URZ], R4 ;  /* 0x00000004090075a7 */ /* 0x0022a4000800017f */
[----:B--2---:R-:W-:Y:S05]  /*ade0*/  @!P0 NANOSLEEP.SYNCS 0x989680 ;  /* 0x009896800000895d */ /* 0x004fea0003900000 */
[----:B------:R-:W2:Y:S02]  /*adf0*/  @!P0 SYNCS.PHASECHK.TRANS64 P0, [R9+URZ], R4 ;  /* 0x00000004090085a7 */ /* 0x000ea4000800007f */
[----:B--2---:R-:W-:Y:S05]  /*ae00*/  @!P0 BRA `(.L_x_130) ;  /* 0xfffffffc00f08947 */ /* 0x004fea000383ffff */
[----:B------:R-:W-:Y:S05]  /*ae10*/  BRA `(.L_x_159) ;  /* 0xfffffff400007947 */ /* 0x000fea000383ffff */
.L_x_131:
[----:B-1----:R1:W2:Y:S02]  /*ae20*/  SYNCS.PHASECHK.TRANS64.TRYWAIT P0, [R6+URZ], R5 ;  /* 0x00000005060075a7 */ /* 0x0022a4000800017f */
[----:B--2---:R-:W-:Y:S05]  /*ae30*/  @!P0 NANOSLEEP.SYNCS 0x989680 ;  /* 0x009896800000895d */ /* 0x004fea0003900000 */
[----:B------:R-:W2:Y:S02]  /*ae40*/  @!P0 SYNCS.PHASECHK.TRANS64 P0, [R6+URZ], R5 ;  /* 0x00000005060085a7 */ /* 0x000ea4000800007f */
[----:B--2---:R-:W-:Y:S05]  /*ae50*/  @!P0 BRA `(.L_x_131) ;  /* 0xfffffffc00f08947 */ /* 0x004fea000383ffff */
[----:B------:R-:W-:Y:S05]  /*ae60*/  BRA `(.L_x_160) ;  /* 0xfffffff400107947 */ /* 0x000fea000383ffff */
.L_x_132:
[----:B-1----:R1:W2:Y:S02]  /*ae70*/  SYNCS.PHASECHK.TRANS64.TRYWAIT P0, [R9+URZ], R4 ;  /* 0x00000004090075a7 */ /* 0x0022a4000800017f */
[----:B--2---:R-:W-:Y:S05]  /*ae80*/  @!P0 NANOSLEEP.SYNCS 0x989680 ;  /* 0x009896800000895d */ /* 0x004fea0003900000 */
[----:B------:R-:W2:Y:S02]  /*ae90*/  @!P0 SYNCS.PHASECHK.TRANS64 P0, [R9+URZ], R4 ;  /* 0x00000004090085a7 */ /* 0x000ea4000800007f */
[----:B--2---:R-:W-:Y:S05]  /*aea0*/  @!P0 BRA `(.L_x_132) ;  /* 0xfffffffc00f08947 */ /* 0x004fea000383ffff */
[----:B------:R-:W-:Y:S05]  /*aeb0*/  BRA `(.L_x_161) ;  /* 0xfffffff400207947 */ /* 0x000fea000383ffff */
.L_x_133:
[----:B-1----:R1:W2:Y:S02]  /*aec0*/  SYNCS.PHASECHK.TRANS64.TRYWAIT P0, [R6+URZ], R5 ;  /* 0x00000005060075a7 */ /* 0x0022a4000800017f */
[----:B--2---:R-:W-:Y:S05]  /*aed0*/  @!P0 NANOSLEEP.SYNCS 0x989680 ;  /* 0x009896800000895d */ /* 0x004fea0003900000 */
[----:B------:R-:W2:Y:S02]  /*aee0*/  @!P0 SYNCS.PHASECHK.TRANS64 P0, [R6+URZ], R5 ;  /* 0x00000005060085a7 */ /* 0x000ea4000800007f */
[----:B--2---:R-:W-:Y:S05]  /*aef0*/  @!P0 BRA `(.L_x_133) ;  /* 0xfffffffc00f08947 */ /* 0x004fea000383ffff */
[----:B------:R-:W-:Y:S05]  /*af00*/  BRA `(.L_x_162) ;  /* 0xfffffff400307947 */ /* 0x000fea000383ffff */
.L_x_134:
[----:B-1----:R1:W2:Y:S02]  /*af10*/  SYNCS.PHASECHK.TRANS64.TRYWAIT P0, [R9+URZ], R4 ;  /* 0x00000004090075a7 */ /* 0x0022a4000800017f */
[----:B--2---:R-:W-:Y:S05]  /*af20*/  @!P0 NANOSLEEP.SYNCS 0x989680 ;  /* 0x009896800000895d */ /* 0x004fea0003900000 */
[----:B------:R-:W2:Y:S02]  /*af30*/  @!P0 SYNCS.PHASECHK.TRANS64 P0, [R9+URZ], R4 ;  /* 0x00000004090085a7 */ /* 0x000ea4000800007f */
[----:B--2---:R-:W-:Y:S05]  /*af40*/  @!P0 BRA `(.L_x_134) ;  /* 0xfffffffc00f08947 */ /* 0x004fea000383ffff */
[----:B------:R-:W-:Y:S05]  /*af50*/  BRA `(.L_x_163) ;  /* 0xfffffff400407947 */ /* 0x000fea000383ffff */
.L_x_135:
[----:B-1----:R1:W2:Y:S02]  /*af60*/  SYNCS.PHASECHK.TRANS64.TRYWAIT P0, [R6+URZ], R5 ;  /* 0x00000005060075a7 */ /* 0x0022a4000800017f */
[----:B--2---:R-:W-:Y:S05]  /*af70*/  @!P0 NANOSLEEP.SYNCS 0x989680 ;  /* 0x009896800000895d */ /* 0x004fea0003900000 */
[----:B------:R-:W2:Y:S02]  /*af80*/  @!P0 SYNCS.PHASECHK.TRANS64 P0, [R6+URZ], R5 ;  /* 0x00000005060085a7 */ /* 0x000ea4000800007f */
[----:B--2---:R-:W-:Y:S05]  /*af90*/  @!P0 BRA `(.L_x_135) ;  /* 0xfffffffc00f08947 */ /* 0x004fea000383ffff */
[----:B------:R-:W-:Y:S05]  /*afa0*/  BRA `(.L_x_164) ;  /* 0xfffffff400507947 */ /* 0x000fea000383ffff */
.L_x_136:
[----:B-1----:R1:W2:Y:S02]  /*afb0*/  SYNCS.PHASECHK.TRANS64.TRYWAIT P0, [R9+URZ], R4 ;  /* 0x00000004090075a7 */ /* 0x0022a4000800017f */
[----:B--2---:R-:W-:Y:S05]  /*afc0*/  @!P0 NANOSLEEP.SYNCS 0x989680 ;  /* 0x009896800000895d */ /* 0x004fea0003900000 */
[----:B------:R-:W2:Y:S02]  /*afd0*/  @!P0 SYNCS.PHASECHK.TRANS64 P0, [R9+URZ], R4 ;  /* 0x00000004090085a7 */ /* 0x000ea4000800007f */
[----:B--2---:R-:W-:Y:S05]  /*afe0*/  @!P0 BRA `(.L_x_136) ;  /* 0xfffffffc00f08947 */ /* 0x004fea000383ffff */
[----:B------:R-:W-:Y:S05]  /*aff0*/  BRA `(.L_x_165) ;  /* 0xfffffff400607947 */ /* 0x000fea000383ffff */
.L_x_137:
[----:B-1----:R1:W2:Y:S02]  /*b000*/  SYNCS.PHASECHK.TRANS64.TRYWAIT P0, [R6+URZ], R5 ;  /* 0x00000005060075a7 */ /* 0x0022a4000800017f */
[----:B--2---:R-:W-:Y:S05]  /*b010*/  @!P0 NANOSLEEP.SYNCS 0x989680 ;  /* 0x009896800000895d */ /* 0x004fea0003900000 */
[----:B------:R-:W2:Y:S02]  /*b020*/  @!P0 SYNCS.PHASECHK.TRANS64 P0, [R6+URZ], R5 ;  /* 0x00000005060085a7 */ /* 0x000ea4000800007f */
[----:B--2---:R-:W-:Y:S05]  /*b030*/  @!P0 BRA `(.L_x_137) ;  /* 0xfffffffc00f08947 */ /* 0x004fea000383ffff */
[----:B------:R-:W-:Y:S05]  /*b040*/  BRA `(.L_x_166) ;  /* 0xfffffff400707947 */ /* 0x000fea000383ffff */
.L_x_138:
[----:B-1----:R1:W2:Y:S02]  /*b050*/  SYNCS.PHASECHK.TRANS64.TRYWAIT P0, [R9+URZ], R4 ;  /* 0x00000004090075a7 */ /* 0x0022a4000800017f */
[----:B--2---:R-:W-:Y:S05]  /*b060*/  @!P0 NANOSLEEP.SYNCS 0x989680 ;  /* 0x009896800000895d */ /* 0x004fea0003900000 */
[----:B------:R-:W2:Y:S02]  /*b070*/  @!P0 SYNCS.PHASECHK.TRANS64 P0, [R9+URZ], R4 ;  /* 0x00000004090085a7 */ /* 0x000ea4000800007f */
[----:B--2---:R-:W-:Y:S05]  /*b080*/  @!P0 BRA `(.L_x_138) ;  /* 0xfffffffc00f08947 */ /* 0x004fea000383ffff */
[----:B------:R-:W-:Y:S05]  /*b090*/  BRA `(.L_x_167) ;  /* 0xfffffff400807947 */ /* 0x000fea000383ffff */
.L_x_139:
[----:B-1----:R1:W2:Y:S02]  /*b0a0*/  SYNCS.PHASECHK.TRANS64.TRYWAIT P0, [R6+URZ], R5 ;  /* 0x00000005060075a7 */ /* 0x0022a4000800017f */
[----:B--2---:R-:W-:Y:S05]  /*b0b0*/  @!P0 NANOSLEEP.SYNCS 0x989680 ;  /* 0x009896800000895d */ /* 0x004fea0003900000 */
[----:B------:R-:W2:Y:S02]  /*b0c0*/  @!P0 SYNCS.PHASECHK.TRANS64 P0, [R6+URZ], R5 ;  /* 0x00000005060085a7 */ /* 0x000ea4000800007f */
[----:B--2---:R-:W-:Y:S05]  /*b0d0*/  @!P0 BRA `(.L_x_139) ;  /* 0xfffffffc00f08947 */ /* 0x004fea000383ffff */
[----:B------:R-:W-:Y:S05]  /*b0e0*/  BRA `(.L_x_168) ;  /* 0xfffffff400907947 */ /* 0x000fea000383ffff */
.L_x_140:
[----:B--2---:R2:W3:Y:S02]  /*b0f0*/  SYNCS.PHASECHK.TRANS64.TRYWAIT P0, [R9+URZ], R4 ;  /* 0x00000004090075a7 */ /* 0x0044e4000800017f */
[----:B---3--:R-:W-:Y:S05]  /*b100*/  @!P0 NANOSLEEP.SYNCS 0x989680 ;  /* 0x009896800000895d */ /* 0x008fea0003900000 */
[----:B------:R-:W3:Y:S02]  /*b110*/  @!P0 SYNCS.PHASECHK.TRANS64 P0, [R9+URZ], R4 ;  /* 0x00000004090085a7 */ /* 0x000ee4000800007f */
[----:B---3--:R-:W-:Y:S05]  /*b120*/  @!P0 BRA `(.L_x_140) ;  /* 0xfffffffc00f08947 */ /* 0x008fea000383ffff */
[----:B------:R-:W-:Y:S05]  /*b130*/  BRA `(.L_x_169) ;  /* 0xfffffff400987947 */ /* 0x000fea000383ffff */
.L_x_170:
[----:B------:R-:W-:-:S00]  /*b140*/  BRA `(.L_x_170) ;  /* 0xfffffffc00fc7947 */ /* 0x000fc0000383ffff */
[----:B------:R-:W-:-:S00]  /*b150*/  NOP ;  /* 0x0000000000007918 */ /* 0x000fc00000000000 */
        /* <DEDUP_REMOVED lines=10> */
.L_x_171:


//--------------------- .nv.global.init           --------------------------
	.section	.nv.global.init,"aw",@progbits
.nv.global.init:
	.type		$str$24,@object
	.size		$str$24,($str$25 - $str$24)
$str$24:
        /*0000*/ 	.byte	0x28, 0x61, 0x64, 0x64, 0x72, 0x65, 0x73, 0x73, 0x20, 0x26, 0x20, 0x6d, 0x61, 0x73, 0x6b, 0x29
        /*0010*/ 	.byte	0x20, 0x3d, 0x3d, 0x20, 0x30, 0x00
	.type		$str$25,@object
	.size		$str$25,(__unnamed_1 - $str$25)
$str$25:
        /*0016*/ 	.byte	0x2f, 0x74, 0x6d, 0x70, 0x2f, 0x63, 0x75, 0x74, 0x6c, 0x61, 0x73, 0x73, 0x5f, 0x73, 0x77, 0x65
        /*0026*/ 	.byte	0x65, 0x70, 0x5f, 0x73, 0x72, 0x63, 0x2f, 0x69, 0x6e, 0x63, 0x6c, 0x75, 0x64, 0x65, 0x2f, 0x63
        /*0036*/ 	.byte	0x75, 0x74, 0x65, 0x2f, 0x70, 0x6f, 0x69, 0x6e, 0x74, 0x65, 0x72, 0x5f, 0x66, 0x6c, 0x61, 0x67
        /*0046*/ 	.byte	0x67, 0x65, 0x64, 0x2e, 0x68, 0x70, 0x70, 0x00
	.type		__unnamed_1,@object
	.size		__unnamed_1,(.L_0 - __unnamed_1)
__unnamed_1:
        /*004e*/ 	.byte	0x61, 0x75, 0x74, 0x6f, 0x20, 0x63, 0x75, 0x74, 0x65, 0x3a, 0x3a, 0x61, 0x73, 0x5f, 0x70, 0x6f
        /* <DEDUP_REMOVED lines=27> */
        /*020e*/ 	.byte	0x3a, 0x43, 0x3c, 0x34, 0x30, 0x39, 0x36, 0x3e, 0x3e, 0x3e, 0x3e, 0x3e, 0x5d, 0x00
.L_0:


//--------------------- .nv.shared._ZN7cutlass13device_kernelINS_4gemm6kernel13GemmUniversalIN4cute5tupleIJiiiiEEENS1_10collective13CollectiveMmaINS1_37MainloopSm90TmaGmmaWarpSpecializedFP8ILi17ENS5_IJNS4_1CILi1EEESB_SB_EEENS1_35KernelTmaWarpSpecializedCooperativeEEENS5_IJNSA_ILi128EEENSA_ILi64EEESG_EEENS_12float_e4m3_tENS5_IJlSB_lEEESI_SJ_NS4_8TiledMMAINS4_8MMA_AtomIJNS4_4SM904GMMA30MMA_64x64x32_F32E4M3E4M3_SS_TNILNSN_7ScaleInE1ELSP_1EEEEEENS4_6LayoutINS5_IJNSA_ILi2EEESB_SB_EEENS5_IJSB_NSA_ILi0EEESV_EEEEENS5_IJNS4_10UnderscoreESY_SY_EEEEENS4_13SM90_TMA_LOADENS4_14ComposedLayoutINS4_7SwizzleILi2ELi4ELi3EEENS4_18smem_ptr_flag_bitsILi8EEENSS_INS5_IJNSA_ILi8EEESG_EEENS5_IJSG_SB_EEEEEEEvNS4_8identityES11_S1B_vS1C_EENS_8epilogue10collective18CollectiveEpilogueINS1E_22Sm90TmaWarpSpecializedILi2ELi2ELi16ELb0ELb0EEEJSH_NS5_IJSF_NSA_ILi32EEEEEESI_SJ_SI_SJ_NS1E_6fusion15FusionCallbacksIS1I_NS1L_13LinCombEltActINS1E_6thread4GELUESI_fSI_fLNS_15FloatRoundStyleE2EEESH_S1K_JEEES11_NS12_INS13_ILi1ELi4ELi3EEES16_NSS_INS5_IJS17_S1J_EEENS5_IJS1J_SB_EEEEEEENS4_39AutoVectorizingCopyWithAssumedAlignmentILi128EEENS4_14SM90_TMA_STOREES1X_S1Z_NS4_9Copy_AtomIJNS4_17SM90_U32x4_STSM_NENS_6half_tEEEEvEEEvvEEEEvNT_6ParamsE --------------------------
	.section	.nv.shared._ZN7cutlass13device_kernelINS_4gemm6kernel13GemmUniversalIN4cute5tupleIJiiiiEEENS1_10collective13CollectiveMmaINS1_37MainloopSm90TmaGmmaWarpSpecializedFP8ILi17ENS5_IJNS4_1CILi1EEESB_SB_EEENS1_35KernelTmaWarpSpecializedCooperativeEEENS5_IJNSA_ILi128EEENSA_ILi64EEESG_EEENS_12float_e4m3_tENS5_IJlSB_lEEESI_SJ_NS4_8TiledMMAINS4_8MMA_AtomIJNS4_4SM904GMMA30MMA_64x64x32_F32E4M3E4M3_SS_TNILNSN_7ScaleInE1ELSP_1EEEEEENS4_6LayoutINS5_IJNSA_ILi2EEESB_SB_EEENS5_IJSB_NSA_ILi0EEESV_EEEEENS5_IJNS4_10UnderscoreESY_SY_EEEEENS4_13SM90_TMA_LOADENS4_14ComposedLayoutINS4_7SwizzleILi2ELi4ELi3EEENS4_18smem_ptr_flag_bitsILi8EEENSS_INS5_IJNSA_ILi8EEESG_EEENS5_IJSG_SB_EEEEEEEvNS4_8identityES11_S1B_vS1C_EENS_8epilogue10collective18CollectiveEpilogueINS1E_22Sm90TmaWarpSpecializedILi2ELi2ELi16ELb0ELb0EEEJSH_NS5_IJSF_NSA_ILi32EEEEEESI_SJ_SI_SJ_NS1E_6fusion15FusionCallbacksIS1I_NS1L_13LinCombEltActINS1E_6thread4GELUESI_fSI_fLNS_15FloatRoundStyleE2EEESH_S1K_JEEES11_NS12_INS13_ILi1ELi4ELi3EEES16_NSS_INS5_IJS17_S1J_EEENS5_IJS1J_SB_EEEEEEENS4_39AutoVectorizingCopyWithAssumedAlignmentILi128EEENS4_14SM90_TMA_STOREES1X_S1Z_NS4_9Copy_AtomIJNS4_17SM90_U32x4_STSM_NENS_6half_tEEEEvEEEvvEEEEvNT_6ParamsE,"aw",@nobits
	.sectionflags	@""
	.align	16
	.zero		1024


//--------------------- .nv.shared.reserved.0     --------------------------
	.section	.nv.shared.reserved.0,"aw",@nobits
	.weak		__nv_reservedSMEM_offset_0_alias
	.size		__nv_reservedSMEM_offset_0_alias, 0, 0
	.other		__nv_reservedSMEM_offset_0_alias,@"STO_CUDA_RESERVED_SHARED STV_DEFAULT"
__nv_reservedSMEM_offset_0_alias:
	.zero		0


//--------------------- .nv.global                --------------------------
	.section	.nv.global,"aw",@nobits
.nv.global:
	.type		_ZN39_INTERNAL_1a1adaef_4_k_cu_a532830c_27784cute1_E,@object
	.size		_ZN39_INTERNAL_1a1adaef_4_k_cu_a532830c_27784cute1_E,(_ZN39_INTERNAL_1a1adaef_4_k_cu_a532830c_27784cuda3std3__45__cpo6cbeginE - _ZN39_INTERNAL_1a1adaef_4_k_cu_a532830c_27784cute1_E)
_ZN39_INTERNAL_1a1adaef_4_k_cu_a532830c_27784cute1_E:
	.zero		1
	.type		_ZN39_INTERNAL_1a1adaef_4_k_cu_a532830c_27784cuda3std3__45__cpo6cbeginE,@object
	.size		_ZN39_INTERNAL_1a1adaef_4_k_cu_a532830c_27784cuda3std3__45__cpo6cbeginE,(_ZN39_INTERNAL_1a1adaef_4_k_cu_a532830c_27784cuda3std3__48in_placeE - _ZN39_INTERNAL_1a1adaef_4_k_cu_a532830c_27784cuda3std3__45__cpo6cbeginE)
_ZN39_INTERNAL_1a1adaef_4_k_cu_a532830c_27784cuda3std3__45__cpo6cbeginE:
	.zero		1
	.type		_ZN39_INTERNAL_1a1adaef_4_k_cu_a532830c_27784cuda3std3__48in_placeE,@object
	.size		_ZN39_INTERNAL_1a1adaef_4_k_cu_a532830c_27784cuda3std3__48in_placeE,(_ZN39_INTERNAL_1a1adaef_4_k_cu_a532830c_27784cuda3std6ranges3__45__cpo9iter_moveE - _ZN39_INTERNAL_1a1adaef_4_k_cu_a532830c_27784cuda3std3__48in_placeE)
_ZN39_INTERNAL_1a1adaef_4_k_cu_a532830c_27784cuda3std3__48in_placeE:
	.zero		1
	.type		_ZN39_INTERNAL_1a1adaef_4_k_cu_a532830c_27784cuda3std6ranges3__45__cpo9iter_moveE,@object
	.size		_ZN39_INTERNAL_1a1adaef_4_k_cu_a532830c_27784cuda3std6ranges3__45__cpo9iter_moveE,(_ZN39_INTERNAL_1a1adaef_4_k_cu_a532830c_27784cuda3std3__45__cpo5beginE - _ZN39_INTERNAL_1a1adaef_4_k_cu_a532830c_27784cuda3std6ranges3__45__cpo9iter_moveE)
_ZN39_INTERNAL_1a1adaef_4_k_cu_a532830c_27784cuda3std6ranges3__45__cpo9iter_moveE:
	.zero		1
	.type		_ZN39_INTERNAL_1a1adaef_4_k_cu_a532830c_27784cuda3std3__45__cpo5beginE,@object
	.size		_ZN39_INTERNAL_1a1adaef_4_k_cu_a532830c_27784cuda3std3__45__cpo5beginE,(_ZN39_INTERNAL_1a1adaef_4_k_cu_a532830c_27784cuda3std3__441_GLOBAL__N__1a1adaef_4_k_cu_a532830c_27786ignoreE - _ZN39_INTERNAL_1a1adaef_4_k_cu_a532830c_27784cuda3std3__45__cpo5beginE)
_ZN39_INTERNAL_1a1adaef_4_k_cu_a532830c_27784cuda3std3__45__cpo5beginE:
	.zero		1
	.type		_ZN39_INTERNAL_1a1adaef_4_k_cu_a532830c_27784cuda3std3__441_GLOBAL__N__1a1adaef_4_k_cu_a532830c_27786ignoreE,@object
	.size		_ZN39_INTERNAL_1a1adaef_4_k_cu_a532830c_27784cuda3std3__441_GLOBAL__N__1a1adaef_4_k_cu_a532830c_27786ignoreE,(_ZN39_INTERNAL_1a1adaef_4_k_cu_a532830c_27784cute7productE - _ZN39_INTERNAL_1a1adaef_4_k_cu_a532830c_27784cuda3std3__441_GLOBAL__N__1a1adaef_4_k_cu_a532830c_27786ignoreE)
_ZN39_INTERNAL_1a1adaef_4_k_cu_a532830c_27784cuda3std3__441_GLOBAL__N__1a1adaef_4_k_cu_a532830c_27786ignoreE:
	.zero		1
	.type		_ZN39_INTERNAL_1a1adaef_4_k_cu_a532830c_27784cute7productE,@object
	.size		_ZN39_INTERNAL_1a1adaef_4_k_cu_a532830c_27784cute7productE,(_ZN39_INTERNAL_1a1adaef_4_k_cu_a532830c_27784cuda3std3__45__cpo3endE - _ZN39_INTERNAL_1a1adaef_4_k_cu_a532830c_27784cute7productE)
_ZN39_INTERNAL_1a1adaef_4_k_cu_a532830c_27784cute7productE:
	.zero		1
	.type		_ZN39_INTERNAL_1a1adaef_4_k_cu_a532830c_27784cuda3std3__45__cpo3endE,@object
	.size		_ZN39_INTERNAL_1a1adaef_4_k_cu_a532830c_27784cuda3std3__45__cpo3endE,(_ZN39_INTERNAL_1a1adaef_4_k_cu_a532830c_27784cuda3std3__419piecewise_constructE - _ZN39_INTERNAL_1a1adaef_4_k_cu_a532830c_27784cuda3std3__45__cpo3endE)
_ZN39_INTERNAL_1a1adaef_4_k_cu_a532830c_27784cuda3std3__45__cpo3endE:
	.zero		1
	.type		_ZN39_INTERNAL_1a1adaef_4_k_cu_a532830c_27784cuda3std3__419piecewise_constructE,@object
	.size		_ZN39_INTERNAL_1a1adaef_4_k_cu_a532830c_27784cuda3std3__419piecewise_constructE,(_ZN39_INTERNAL_1a1adaef_4_k_cu_a532830c_27784cuda3std3__45__cpo4cendE - _ZN39_INTERNAL_1a1adaef_4_k_cu_a532830c_27784cuda3std3__419piecewise_constructE)
_ZN39_INTERNAL_1a1adaef_4_k_cu_a532830c_27784cuda3std3__419piecewise_constructE:
	.zero		1
	.type		_ZN39_INTERNAL_1a1adaef_4_k_cu_a532830c_27784cuda3std3__45__cpo4cendE,@object
	.size		_ZN39_INTERNAL_1a1adaef_4_k_cu_a532830c_27784cuda3std3__45__cpo4cendE,(_ZN39_INTERNAL_1a1adaef_4_k_cu_a532830c_27784cuda3std6ranges3__45__cpo4swapE - _ZN39_INTERNAL_1a1adaef_4_k_cu_a532830c_27784cuda3std3__45__cpo4cendE)
_ZN39_INTERNAL_1a1adaef_4_k_cu_a532830c_27784cuda3std3__45__cpo4cendE:
	.zero		1
	.type		_ZN39_INTERNAL_1a1adaef_4_k_cu_a532830c_27784cuda3std6ranges3__45__cpo4swapE,@object
	.size		_ZN39_INTERNAL_1a1adaef_4_k_cu_a532830c_27784cuda3std6ranges3__45__cpo4swapE,(.L_8 - _ZN39_INTERNAL_1a1adaef_4_k_cu_a532830c_27784cuda3std6ranges3__45__cpo4swapE)
_ZN39_INTERNAL_1a1adaef_4_k_cu_a532830c_27784cuda3std6ranges3__45__cpo4swapE:
	.zero		1
.L_8:


//--------------------- .nv.constant0._ZN7cutlass13device_kernelINS_4gemm6kernel13GemmUniversalIN4cute5tupleIJiiiiEEENS1_10collective13CollectiveMmaINS1_37MainloopSm90TmaGmmaWarpSpecializedFP8ILi17ENS5_IJNS4_1CILi1EEESB_SB_EEENS1_35KernelTmaWarpSpecializedCooperativeEEENS5_IJNSA_ILi128EEENSA_ILi64EEESG_EEENS_12float_e4m3_tENS5_IJlSB_lEEESI_SJ_NS4_8TiledMMAINS4_8MMA_AtomIJNS4_4SM904GMMA30MMA_64x64x32_F32E4M3E4M3_SS_TNILNSN_7ScaleInE1ELSP_1EEEEEENS4_6LayoutINS5_IJNSA_ILi2EEESB_SB_EEENS5_IJSB_NSA_ILi0EEESV_EEEEENS5_IJNS4_10UnderscoreESY_SY_EEEEENS4_13SM90_TMA_LOADENS4_14ComposedLayoutINS4_7SwizzleILi2ELi4ELi3EEENS4_18smem_ptr_flag_bitsILi8EEENSS_INS5_IJNSA_ILi8EEESG_EEENS5_IJSG_SB_EEEEEEEvNS4_8identityES11_S1B_vS1C_EENS_8epilogue10collective18CollectiveEpilogueINS1E_22Sm90TmaWarpSpecializedILi2ELi2ELi16ELb0ELb0EEEJSH_NS5_IJSF_NSA_ILi32EEEEEESI_SJ_SI_SJ_NS1E_6fusion15FusionCallbacksIS1I_NS1L_13LinCombEltActINS1E_6thread4GELUESI_fSI_fLNS_15FloatRoundStyleE2EEESH_S1K_JEEES11_NS12_INS13_ILi1ELi4ELi3EEES16_NSS_INS5_IJS17_S1J_EEENS5_IJS1J_SB_EEEEEEENS4_39AutoVectorizingCopyWithAssumedAlignmentILi128EEENS4_14SM90_TMA_STOREES1X_S1Z_NS4_9Copy_AtomIJNS4_17SM90_U32x4_STSM_NENS_6half_tEEEEvEEEvvEEEEvNT_6ParamsE --------------------------
	.section	.nv.constant0._ZN7cutlass13device_kernelINS_4gemm6kernel13GemmUniversalIN4cute5tupleIJiiiiEEENS1_10collective13CollectiveMmaINS1_37MainloopSm90TmaGmmaWarpSpecializedFP8ILi17ENS5_IJNS4_1CILi1EEESB_SB_EEENS1_35KernelTmaWarpSpecializedCooperativeEEENS5_IJNSA_ILi128EEENSA_ILi64EEESG_EEENS_12float_e4m3_tENS5_IJlSB_lEEESI_SJ_NS4_8TiledMMAINS4_8MMA_AtomIJNS4_4SM904GMMA30MMA_64x64x32_F32E4M3E4M3_SS_TNILNSN_7ScaleInE1ELSP_1EEEEEENS4_6LayoutINS5_IJNSA_ILi2EEESB_SB_EEENS5_IJSB_NSA_ILi0EEESV_EEEEENS5_IJNS4_10UnderscoreESY_SY_EEEEENS4_13SM90_TMA_LOADENS4_14ComposedLayoutINS4_7SwizzleILi2ELi4ELi3EEENS4_18smem_ptr_flag_bitsILi8EEENSS_INS5_IJNSA_ILi8EEESG_EEENS5_IJSG_SB_EEEEEEEvNS4_8identityES11_S1B_vS1C_EENS_8epilogue10collective18CollectiveEpilogueINS1E_22Sm90TmaWarpSpecializedILi2ELi2ELi16ELb0ELb0EEEJSH_NS5_IJSF_NSA_ILi32EEEEEESI_SJ_SI_SJ_NS1E_6fusion15FusionCallbacksIS1I_NS1L_13LinCombEltActINS1E_6thread4GELUESI_fSI_fLNS_15FloatRoundStyleE2EEESH_S1K_JEEES11_NS12_INS13_ILi1ELi4ELi3EEES16_NSS_INS5_IJS17_S1J_EEENS5_IJS1J_SB_EEEEEEENS4_39AutoVectorizingCopyWithAssumedAlignmentILi128EEENS4_14SM90_TMA_STOREES1X_S1Z_NS4_9Copy_AtomIJNS4_17SM90_U32x4_STSM_NENS_6half_tEEEEvEEEvvEEEEvNT_6ParamsE,"a",@progbits
	.sectionflags	@""
	.align	4
.nv.constant0._ZN7cutlass13device_kernelINS_4gemm6kernel13GemmUniversalIN4cute5tupleIJiiiiEEENS1_10collective13CollectiveMmaINS1_37MainloopSm90TmaGmmaWarpSpecializedFP8ILi17ENS5_IJNS4_1CILi1EEESB_SB_EEENS1_35KernelTmaWarpSpecializedCooperativeEEENS5_IJNSA_ILi128EEENSA_ILi64EEESG_EEENS_12float_e4m3_tENS5_IJlSB_lEEESI_SJ_NS4_8TiledMMAINS4_8MMA_AtomIJNS4_4SM904GMMA30MMA_64x64x32_F32E4M3E4M3_SS_TNILNSN_7ScaleInE1ELSP_1EEEEEENS4_6LayoutINS5_IJNSA_ILi2EEESB_SB_EEENS5_IJSB_NSA_ILi0EEESV_EEEEENS5_IJNS4_10UnderscoreESY_SY_EEEEENS4_13SM90_TMA_LOADENS4_14ComposedLayoutINS4_7SwizzleILi2ELi4ELi3EEENS4_18smem_ptr_flag_bitsILi8EEENSS_INS5_IJNSA_ILi8EEESG_EEENS5_IJSG_SB_EEEEEEEvNS4_8identityES11_S1B_vS1C_EENS_8epilogue10collective18CollectiveEpilogueINS1E_22Sm90TmaWarpSpecializedILi2ELi2ELi16ELb0ELb0EEEJSH_NS5_IJSF_NSA_ILi32EEEEEESI_SJ_SI_SJ_NS1E_6fusion15FusionCallbacksIS1I_NS1L_13LinCombEltActINS1E_6thread4GELUESI_fSI_fLNS_15FloatRoundStyleE2EEESH_S1K_JEEES11_NS12_INS13_ILi1ELi4ELi3EEES16_NSS_INS5_IJS17_S1J_EEENS5_IJS1J_SB_EEEEEEENS4_39AutoVectorizingCopyWithAssumedAlignmentILi128EEENS4_14SM90_TMA_STOREES1X_S1Z_NS4_9Copy_AtomIJNS4_17SM90_U32x4_STSM_NENS_6half_tEEEEvEEEvvEEEEvNT_6ParamsE:
	.zero		2432


//--------------------- SYMBOLS --------------------------

	.type		.nv.reservedSmem.offset0,@object
	.size		.nv.reservedSmem.offset0,0x4
	.type		__assertfail,@function
